	.target	sm_100a

	.elftype	@"ET_EXEC"


//--------------------- .note.nv.tkinfo           --------------------------
	.section	.note.nv.tkinfo,"",@"SHT_NOTE"
	.sectionflags	@"SHF_NOTE_NV_TKINFO"
	.tkinfo
        /*0018*/ 	.word	0x00000002
        /*0030*/ 	.string	""
        /*0030*/ 	.string	"ptxas"
        /*0030*/ 	.string	"Cuda compilation tools, release 13.0, V13.0.88"
        /*0030*/ 	.string	"Build cuda_13.0.r13.0/compiler.36424714_0"
        /*0030*/ 	.string	"-arch sm_100a -m 64 "



//--------------------- .note.nv.cuinfo           --------------------------
	.section	.note.nv.cuinfo,"",@"SHT_NOTE"
	.sectionflags	@"SHF_NOTE_NV_CUINFO"
        /*0018*/ 	.short	0x0002
        /*001a*/ 	.short	0x0064
        /*001c*/ 	.short	0x0082
	.zero		2


//--------------------- .nv.info                  --------------------------
	.section	.nv.info,"",@"SHT_CUDA_INFO"
	.align	4


	//----- nvinfo : EIATTR_REGCOUNT
	.align		4
        /*0000*/ 	.byte	0x04, 0x2f
        /*0002*/ 	.short	(.L_20 - .L_19)
	.align		4
.L_19:
        /*0004*/ 	.word	index@(_ZN7cutlass13device_kernelINS_4gemm6kernel13GemmUniversalIN4cute5tupleIJiiiiEEENS1_10collective13CollectiveMmaINS1_35MainloopSm100TmaUmmaWarpSpecializedILi8ELi2ELi4ENS5_IJNS4_1CILi2EEENSA_ILi1EEESC_EEEEENS5_IJNSA_ILi128EEENSA_ILi256EEESF_EEEaNS5_IJlSC_lEEEaSI_NS4_8TiledMMAINS4_8MMA_AtomIJNS4_21SM100_MMA_S8_2x1SM_SSIaaiLi128ELi256ELNS4_4UMMA5MajorE0ELSN_0ELNSM_8SaturateE0EEEEEENS4_6LayoutINS5_IJSC_SC_SC_EEENS5_IJNSA_ILi0EEEST_ST_EEEEENS5_IJNS4_10UnderscoreESW_SW_EEEEENS4_18SM100_TMA_2SM_LOADENS4_14ComposedLayoutINS4_7SwizzleILi3ELi4ELi3EEENS4_18smem_ptr_flag_bitsILi8EEENSR_INS5_IJNSA_ILi8EEESF_EEENS5_IJSF_SC_EEEEEEEvNS4_8identityESZ_S19_vS1A_EENS_8epilogue10collective18CollectiveEpilogueINS1C_23Sm100TmaWarpSpecializedILi4ELi2ELi32ELb0ELb0EEEJNS5_IJNSA_ILi64EEESG_SF_EEENS5_IJNSR_IS1H_SC_EENSR_INS5_IJNSA_ILi32EEESB_EEENS5_IJSC_SF_EEEEEEEEaSI_aSI_NS1C_6fusion15FusionCallbacksIS1G_NS1P_17LinearCombinationIaiaiLNS_15FloatRoundStyleE2EEES1I_S1O_JEEENS4_5SM1004TMEM4LOAD26SM100_TMEM_LOAD_32dp32b32xENS4_13SM90_TMA_LOADENS10_INS11_ILi1ELi4ELi3EEES14_NSR_INS5_IJS15_S1K_EEENS5_IJS1K_SC_EEEEEEENS4_39AutoVectorizingCopyWithAssumedAlignmentILi128EEENS4_14SM90_TMA_STOREES24_S26_S26_EEEvvEEEEvNT_6ParamsE)
        /*0008*/ 	.word	0x0000007a


	//----- nvinfo : EIATTR_FRAME_SIZE
	.align		4
.L_20:
        /*000c*/ 	.byte	0x04, 0x11
        /*000e*/ 	.short	(.L_22 - .L_21)
	.align		4
.L_21:
        /*0010*/ 	.word	index@($__internal_2_$__cuda_sm10x_tcgen05_guardrail_trap_unallocated_columns_being_dealloced)
        /*0014*/ 	.word	0x00000000


	//----- nvinfo : EIATTR_FRAME_SIZE
	.align		4
.L_22:
        /*0018*/ 	.byte	0x04, 0x11
        /*001a*/ 	.short	(.L_24 - .L_23)
	.align		4
.L_23:
        /*001c*/ 	.word	index@($__internal_1_$__cuda_sm10x_tcgen05_guardrail_trap_phase_invalid_during_alloc)
        /*0020*/ 	.word	0x00000000


	//----- nvinfo : EIATTR_FRAME_SIZE
	.align		4
.L_24:
        /*0024*/ 	.byte	0x04, 0x11
        /*0026*/ 	.short	(.L_26 - .L_25)
	.align		4
.L_25:
        /*0028*/ 	.word	index@($__internal_0_$__cuda_sm10x_tcgen05_guardrail_trap_col_being_dealloced_not_returned_by_alloc)
        /*002c*/ 	.word	0x00000000


	//----- nvinfo : EIATTR_FRAME_SIZE
	.align		4
.L_26:
        /*0030*/ 	.byte	0x04, 0x11
        /*0032*/ 	.short	(.L_28 - .L_27)
	.align		4
.L_27:
        /*0034*/ 	.word	index@(_ZN7cutlass13device_kernelINS_4gemm6kernel13GemmUniversalIN4cute5tupleIJiiiiEEENS1_10collective13CollectiveMmaINS1_35MainloopSm100TmaUmmaWarpSpecializedILi8ELi2ELi4ENS5_IJNS4_1CILi2EEENSA_ILi1EEESC_EEEEENS5_IJNSA_ILi128EEENSA_ILi256EEESF_EEEaNS5_IJlSC_lEEEaSI_NS4_8TiledMMAINS4_8MMA_AtomIJNS4_21SM100_MMA_S8_2x1SM_SSIaaiLi128ELi256ELNS4_4UMMA5MajorE0ELSN_0ELNSM_8SaturateE0EEEEEENS4_6LayoutINS5_IJSC_SC_SC_EEENS5_IJNSA_ILi0EEEST_ST_EEEEENS5_IJNS4_10UnderscoreESW_SW_EEEEENS4_18SM100_TMA_2SM_LOADENS4_14ComposedLayoutINS4_7SwizzleILi3ELi4ELi3EEENS4_18smem_ptr_flag_bitsILi8EEENSR_INS5_IJNSA_ILi8EEESF_EEENS5_IJSF_SC_EEEEEEEvNS4_8identityESZ_S19_vS1A_EENS_8epilogue10collective18CollectiveEpilogueINS1C_23Sm100TmaWarpSpecializedILi4ELi2ELi32ELb0ELb0EEEJNS5_IJNSA_ILi64EEESG_SF_EEENS5_IJNSR_IS1H_SC_EENSR_INS5_IJNSA_ILi32EEESB_EEENS5_IJSC_SF_EEEEEEEEaSI_aSI_NS1C_6fusion15FusionCallbacksIS1G_NS1P_17LinearCombinationIaiaiLNS_15FloatRoundStyleE2EEES1I_S1O_JEEENS4_5SM1004TMEM4LOAD26SM100_TMEM_LOAD_32dp32b32xENS4_13SM90_TMA_LOADENS10_INS11_ILi1ELi4ELi3EEES14_NSR_INS5_IJS15_S1K_EEENS5_IJS1K_SC_EEEEEEENS4_39AutoVectorizingCopyWithAssumedAlignmentILi128EEENS4_14SM90_TMA_STOREES24_S26_S26_EEEvvEEEEvNT_6ParamsE)
        /*0038*/ 	.word	0x00000000


	//----- nvinfo : EIATTR_MIN_STACK_SIZE
	.align		4
.L_28:
        /*003c*/ 	.byte	0x04, 0x12
        /*003e*/ 	.short	(.L_30 - .L_29)
	.align		4
.L_29:
        /*0040*/ 	.word	index@(_ZN7cutlass13device_kernelINS_4gemm6kernel13GemmUniversalIN4cute5tupleIJiiiiEEENS1_10collective13CollectiveMmaINS1_35MainloopSm100TmaUmmaWarpSpecializedILi8ELi2ELi4ENS5_IJNS4_1CILi2EEENSA_ILi1EEESC_EEEEENS5_IJNSA_ILi128EEENSA_ILi256EEESF_EEEaNS5_IJlSC_lEEEaSI_NS4_8TiledMMAINS4_8MMA_AtomIJNS4_21SM100_MMA_S8_2x1SM_SSIaaiLi128ELi256ELNS4_4UMMA5MajorE0ELSN_0ELNSM_8SaturateE0EEEEEENS4_6LayoutINS5_IJSC_SC_SC_EEENS5_IJNSA_ILi0EEEST_ST_EEEEENS5_IJNS4_10UnderscoreESW_SW_EEEEENS4_18SM100_TMA_2SM_LOADENS4_14ComposedLayoutINS4_7SwizzleILi3ELi4ELi3EEENS4_18smem_ptr_flag_bitsILi8EEENSR_INS5_IJNSA_ILi8EEESF_EEENS5_IJSF_SC_EEEEEEEvNS4_8identityESZ_S19_vS1A_EENS_8epilogue10collective18CollectiveEpilogueINS1C_23Sm100TmaWarpSpecializedILi4ELi2ELi32ELb0ELb0EEEJNS5_IJNSA_ILi64EEESG_SF_EEENS5_IJNSR_IS1H_SC_EENSR_INS5_IJNSA_ILi32EEESB_EEENS5_IJSC_SF_EEEEEEEEaSI_aSI_NS1C_6fusion15FusionCallbacksIS1G_NS1P_17LinearCombinationIaiaiLNS_15FloatRoundStyleE2EEES1I_S1O_JEEENS4_5SM1004TMEM4LOAD26SM100_TMEM_LOAD_32dp32b32xENS4_13SM90_TMA_LOADENS10_INS11_ILi1ELi4ELi3EEES14_NSR_INS5_IJS15_S1K_EEENS5_IJS1K_SC_EEEEEEENS4_39AutoVectorizingCopyWithAssumedAlignmentILi128EEENS4_14SM90_TMA_STOREES24_S26_S26_EEEvvEEEEvNT_6ParamsE)
        /*0044*/ 	.word	0x00000000
.L_30:


//--------------------- .nv.compat                --------------------------
	.section	.nv.compat,"",@"SHT_CUDA_COMPAT_INFO"
	.align	4
        /*0000*/ 	.byte	0x02, 0x09, 0x01, 0x00, 0x02, 0x02, 0x03, 0x00, 0x02, 0x05, 0x06, 0x00, 0x03, 0x07, 0x01, 0x01
        /*0010*/ 	.byte	0x02, 0x03, 0x01, 0x00, 0x02, 0x06, 0x01, 0x00, 0x04, 0x0b, 0x08, 0x00, 0x01, 0x00, 0x00, 0x00
        /*0020*/ 	.byte	0x00, 0x00, 0x00, 0x00


//--------------------- .nv.info._ZN7cutlass13device_kernelINS_4gemm6kernel13GemmUniversalIN4cute5tupleIJiiiiEEENS1_10collective13CollectiveMmaINS1_35MainloopSm100TmaUmmaWarpSpecializedILi8ELi2ELi4ENS5_IJNS4_1CILi2EEENSA_ILi1EEESC_EEEEENS5_IJNSA_ILi128EEENSA_ILi256EEESF_EEEaNS5_IJlSC_lEEEaSI_NS4_8TiledMMAINS4_8MMA_AtomIJNS4_21SM100_MMA_S8_2x1SM_SSIaaiLi128ELi256ELNS4_4UMMA5MajorE0ELSN_0ELNSM_8SaturateE0EEEEEENS4_6LayoutINS5_IJSC_SC_SC_EEENS5_IJNSA_ILi0EEEST_ST_EEEEENS5_IJNS4_10UnderscoreESW_SW_EEEEENS4_18SM100_TMA_2SM_LOADENS4_14ComposedLayoutINS4_7SwizzleILi3ELi4ELi3EEENS4_18smem_ptr_flag_bitsILi8EEENSR_INS5_IJNSA_ILi8EEESF_EEENS5_IJSF_SC_EEEEEEEvNS4_8identityESZ_S19_vS1A_EENS_8epilogue10collective18CollectiveEpilogueINS1C_23Sm100TmaWarpSpecializedILi4ELi2ELi32ELb0ELb0EEEJNS5_IJNSA_ILi64EEESG_SF_EEENS5_IJNSR_IS1H_SC_EENSR_INS5_IJNSA_ILi32EEESB_EEENS5_IJSC_SF_EEEEEEEEaSI_aSI_NS1C_6fusion15FusionCallbacksIS1G_NS1P_17LinearCombinationIaiaiLNS_15FloatRoundStyleE2EEES1I_S1O_JEEENS4_5SM1004TMEM4LOAD26SM100_TMEM_LOAD_32dp32b32xENS4_13SM90_TMA_LOADENS10_INS11_ILi1ELi4ELi3EEES14_NSR_INS5_IJS15_S1K_EEENS5_IJS1K_SC_EEEEEEENS4_39AutoVectorizingCopyWithAssumedAlignmentILi128EEENS4_14SM90_TMA_STOREES24_S26_S26_EEEvvEEEEvNT_6ParamsE --------------------------
	.section	.nv.info._ZN7cutlass13device_kernelINS_4gemm6kernel13GemmUniversalIN4cute5tupleIJiiiiEEENS1_10collective13CollectiveMmaINS1_35MainloopSm100TmaUmmaWarpSpecializedILi8ELi2ELi4ENS5_IJNS4_1CILi2EEENSA_ILi1EEESC_EEEEENS5_IJNSA_ILi128EEENSA_ILi256EEESF_EEEaNS5_IJlSC_lEEEaSI_NS4_8TiledMMAINS4_8MMA_AtomIJNS4_21SM100_MMA_S8_2x1SM_SSIaaiLi128ELi256ELNS4_4UMMA5MajorE0ELSN_0ELNSM_8SaturateE0EEEEEENS4_6LayoutINS5_IJSC_SC_SC_EEENS5_IJNSA_ILi0EEEST_ST_EEEEENS5_IJNS4_10UnderscoreESW_SW_EEEEENS4_18SM100_TMA_2SM_LOADENS4_14ComposedLayoutINS4_7SwizzleILi3ELi4ELi3EEENS4_18smem_ptr_flag_bitsILi8EEENSR_INS5_IJNSA_ILi8EEESF_EEENS5_IJSF_SC_EEEEEEEvNS4_8identityESZ_S19_vS1A_EENS_8epilogue10collective18CollectiveEpilogueINS1C_23Sm100TmaWarpSpecializedILi4ELi2ELi32ELb0ELb0EEEJNS5_IJNSA_ILi64EEESG_SF_EEENS5_IJNSR_IS1H_SC_EENSR_INS5_IJNSA_ILi32EEESB_EEENS5_IJSC_SF_EEEEEEEEaSI_aSI_NS1C_6fusion15FusionCallbacksIS1G_NS1P_17LinearCombinationIaiaiLNS_15FloatRoundStyleE2EEES1I_S1O_JEEENS4_5SM1004TMEM4LOAD26SM100_TMEM_LOAD_32dp32b32xENS4_13SM90_TMA_LOADENS10_INS11_ILi1ELi4ELi3EEES14_NSR_INS5_IJS15_S1K_EEENS5_IJS1K_SC_EEEEEEENS4_39AutoVectorizingCopyWithAssumedAlignmentILi128EEENS4_14SM90_TMA_STOREES24_S26_S26_EEEvvEEEEvNT_6ParamsE,"",@"SHT_CUDA_INFO"
	.sectionflags	@""
	.align	4


	//----- nvinfo : EIATTR_CUDA_API_VERSION
	.align		4
        /*0000*/ 	.byte	0x04, 0x37
        /*0002*/ 	.short	(.L_32 - .L_31)
.L_31:
        /*0004*/ 	.word	0x00000082


	//----- nvinfo : EIATTR_KPARAM_INFO
	.align		4
.L_32:
        /*0008*/ 	.byte	0x04, 0x17
        /*000a*/ 	.short	(.L_34 - .L_33)
.L_33:
        /*000c*/ 	.word	0x00000000
        /*0010*/ 	.short	0x0000
        /*0012*/ 	.short	0x0000
        /*0014*/ 	.byte	0x00, 0xf0, 0x01, 0x20


	//----- nvinfo : EIATTR_AT_ENTRY_FRAGMENTS
	.align		4
.L_34:
        /*0018*/ 	.byte	0x04, 0x4f
        /*001a*/ 	.short	(.L_36 - .L_35)


	//   ....[0]....
.L_35:
        /*001c*/ 	.word	0x00000007


	//----- nvinfo : EIATTR_RESERVED_SMEM_USED
	.align		4
.L_36:
        /*0020*/ 	.byte	0x01, 0x41
	.zero		2


	//----- nvinfo : EIATTR_SPARSE_MMA_MASK
	.align		4
        /*0024*/ 	.byte	0x03, 0x50
        /*0026*/ 	.short	0x0000


	//----- nvinfo : EIATTR_TCGEN05_2CTA_USED
	.align		4
        /*0028*/ 	.byte	0x01, 0x52
	.zero		2


	//----- nvinfo : EIATTR_MAXREG_COUNT
	.align		4
        /*002c*/ 	.byte	0x03, 0x1b
        /*002e*/ 	.short	0x00ff


	//----- nvinfo : EIATTR_NUM_BARRIERS
	.align		4
        /*0030*/ 	.byte	0x02, 0x4c
        /*0032*/ 	.byte	0x07
	.zero		1


	//----- nvinfo : EIATTR_EXTERNS
	.align		4
        /*0034*/ 	.byte	0x04, 0x0f
        /*0036*/ 	.short	(.L_38 - .L_37)


	//   ....[0]....
	.align		4
.L_37:
        /*0038*/ 	.word	index@(__assertfail)


	//----- nvinfo : EIATTR_MERCURY_ISA_VERSION
	.align		4
.L_38:
        /*003c*/ 	.byte	0x03, 0x5f
        /*003e*/ 	.short	0x0101


	//----- nvinfo : EIATTR_INT_WARP_WIDE_INSTR_OFFSETS
	.align		4
        /*0040*/ 	.byte	0x04, 0x31
        /*0042*/ 	.short	(.L_40 - .L_39)


	//   ....[0]....
.L_39:
        /*0044*/ 	.word	0x00000d90


	//   ....[1]....
        /*0048*/ 	.word	0x00000e30


	//   ....[2]....
        /*004c*/ 	.word	0x00002190


	//   ....[3]....
        /*0050*/ 	.word	0x000042b0


	//   ....[4]....
        /*0054*/ 	.word	0x000042d0


	//   ....[5]....
        /*0058*/ 	.word	0x00004300


	//   ....[6]....
        /*005c*/ 	.word	0x00004c40


	//   ....[7]....
        /*0060*/ 	.word	0x00004c60


	//   ....[8]....
        /*0064*/ 	.word	0x00004d50


	//   ....[9]....
        /*0068*/ 	.word	0x00004e10


	//   ....[10]....
        /*006c*/ 	.word	0x00004e30


	//   ....[11]....
        /*0070*/ 	.word	0x00004f20


	//   ....[12]....
        /*0074*/ 	.word	0x00004ff0


	//   ....[13]....
        /*0078*/ 	.word	0x00005010


	//   ....[14]....
        /*007c*/ 	.word	0x00005140


	//   ....[15]....
        /*0080*/ 	.word	0x000052c0


	//   ....[16]....
        /*0084*/ 	.word	0x000052d0


	//   ....[17]....
        /*0088*/ 	.word	0x00005460


	//----- nvinfo : EIATTR_COOP_GROUP_MASK_REGIDS
	.align		4
.L_40:
        /*008c*/ 	.byte	0x04, 0x29
        /*008e*/ 	.short	(.L_42 - .L_41)


	//   ....[0]....
.L_41:
        /*0090*/ 	.word	0xffffffff


	//   ....[1]....
        /*0094*/ 	.word	0xffffffff


	//   ....[2]....
        /*0098*/ 	.word	0xffffffff


	//   ....[3]....
        /*009c*/ 	.word	0xffffffff


	//   ....[4]....
        /*00a0*/ 	.word	0xffffffff


	//   ....[5]....
        /*00a4*/ 	.word	0xffffffff


	//   ....[6]....
        /*00a8*/ 	.word	0xffffffff


	//   ....[7]....
        /*00ac*/ 	.word	0xffffffff


	//   ....[8]....
        /*00b0*/ 	.word	0xffffffff


	//   ....[9]....
        /*00b4*/ 	.word	0xffffffff


	//   ....[10]....
        /*00b8*/ 	.word	0xffffffff


	//   ....[11]....
        /*00bc*/ 	.word	0xffffffff


	//   ....[12]....
        /*00c0*/ 	.word	0xffffffff


	//   ....[13]....
        /*00c4*/ 	.word	0xffffffff


	//----- nvinfo : EIATTR_COOP_GROUP_INSTR_OFFSETS
	.align		4
.L_42:
        /*00c8*/ 	.byte	0x04, 0x28
        /*00ca*/ 	.short	(.L_44 - .L_43)


	//   ....[0]....
.L_43:
        /*00cc*/ 	.word	0x000000c0


	//   ....[1]....
        /*00d0*/ 	.word	0x00000500


	//   ....[2]....
        /*00d4*/ 	.word	0x00000700


	//   ....[3]....
        /*00d8*/ 	.word	0x00000890


	//   ....[4]....
        /*00dc*/ 	.word	0x00000980


	//   ....[5]....
        /*00e0*/ 	.word	0x00000ae0


	//   ....[6]....
        /*00e4*/ 	.word	0x00000c70


	//   ....[7]....
        /*00e8*/ 	.word	0x00000eb0


	//   ....[8]....
        /*00ec*/ 	.word	0x00002070


	//   ....[9]....
        /*00f0*/ 	.word	0x00003090


	//   ....[10]....
        /*00f4*/ 	.word	0x00003560


	//   ....[11]....
        /*00f8*/ 	.word	0x00003590


	//   ....[12]....
        /*00fc*/ 	.word	0x000041b0


	//   ....[13]....
        /*0100*/ 	.word	0x000043c0


	//----- nvinfo : EIATTR_VRC_CTA_INIT_COUNT
	.align		4
.L_44:
        /*0104*/ 	.byte	0x02, 0x4a
        /*0106*/ 	.byte	0x80
	.zero		1


	//----- nvinfo : EIATTR_SYSCALL_OFFSETS
	.align		4
        /*0108*/ 	.byte	0x04, 0x46
        /*010a*/ 	.short	(.L_46 - .L_45)


	//   ....[0]....
.L_45:
        /*010c*/ 	.word	0x00005f00


	//   ....[1]....
        /*0110*/ 	.word	0x00006040


	//   ....[2]....
        /*0114*/ 	.word	0x00006820


	//   ....[3]....
        /*0118*/ 	.word	0x00007630


	//   ....[4]....
        /*011c*/ 	.word	0x000083b0


	//   ....[5]....
        /*0120*/ 	.word	0x00009150


	//----- nvinfo : EIATTR_MBARRIER_INSTR_OFFSETS
	.align		4
.L_46:
        /*0124*/ 	.byte	0x04, 0x39
        /*0126*/ 	.short	(.L_48 - .L_47)


	//   ....[0]....
.L_47:
        /*0128*/ 	.word	0x000005f0
        /*012c*/ 	.word	0x000000ff
        /*0130*/ 	.word	0x00000000
        /*0134*/ 	.short	0x0100
        /*0136*/ 	.byte	0x08
	.zero		1


	//   ....[1]....
        /*0138*/ 	.word	0x00000600
        /*013c*/ 	.word	0x000000ff
        /*0140*/ 	.word	0x00000040
        /*0144*/ 	.short	0x0100
        /*0146*/ 	.byte	0x08
	.zero		1


	//   ....[2]....
        /*0148*/ 	.word	0x00000610
        /*014c*/ 	.word	0x000000ff
        /*0150*/ 	.word	0x00000008
        /*0154*/ 	.short	0x0100
        /*0156*/ 	.byte	0x08
	.zero		1


	//   ....[3]....
        /*0158*/ 	.word	0x00000620
        /*015c*/ 	.word	0x000000ff
        /*0160*/ 	.word	0x00000048
        /*0164*/ 	.short	0x0100
        /*0166*/ 	.byte	0x08
	.zero		1


	//   ....[4]....
        /*0168*/ 	.word	0x00000630
        /*016c*/ 	.word	0x000000ff
        /*0170*/ 	.word	0x00000010
        /*0174*/ 	.short	0x0100
        /*0176*/ 	.byte	0x08
	.zero		1


	//   ....[5]....
        /*0178*/ 	.word	0x00000640
        /*017c*/ 	.word	0x000000ff
        /*0180*/ 	.word	0x00000050
        /*0184*/ 	.short	0x0100
        /*0186*/ 	.byte	0x08
	.zero		1


	//   ....[6]....
        /*0188*/ 	.word	0x00000650
        /*018c*/ 	.word	0x000000ff
        /*0190*/ 	.word	0x00000018
        /*0194*/ 	.short	0x0100
        /*0196*/ 	.byte	0x08
	.zero		1


	//   ....[7]....
        /*0198*/ 	.word	0x00000660
        /*019c*/ 	.word	0x000000ff
        /*01a0*/ 	.word	0x00000058
        /*01a4*/ 	.short	0x0100
        /*01a6*/ 	.byte	0x08
	.zero		1


	//   ....[8]....
        /*01a8*/ 	.word	0x00000670
        /*01ac*/ 	.word	0x000000ff
        /*01b0*/ 	.word	0x00000020
        /*01b4*/ 	.short	0x0100
        /*01b6*/ 	.byte	0x08
	.zero		1


	//   ....[9]....
        /*01b8*/ 	.word	0x00000680
        /*01bc*/ 	.word	0x000000ff
        /*01c0*/ 	.word	0x00000060
        /*01c4*/ 	.short	0x0100
        /*01c6*/ 	.byte	0x08
	.zero		1


	//   ....[10]....
        /*01c8*/ 	.word	0x00000690
        /*01cc*/ 	.word	0x000000ff
        /*01d0*/ 	.word	0x00000028
        /*01d4*/ 	.short	0x0100
        /*01d6*/ 	.byte	0x08
	.zero		1


	//   ....[11]....
        /*01d8*/ 	.word	0x000006a0
        /*01dc*/ 	.word	0x000000ff
        /*01e0*/ 	.word	0x00000068
        /*01e4*/ 	.short	0x0100
        /*01e6*/ 	.byte	0x08
	.zero		1


	//   ....[12]....
        /*01e8*/ 	.word	0x000006b0
        /*01ec*/ 	.word	0x000000ff
        /*01f0*/ 	.word	0x00000030
        /*01f4*/ 	.short	0x0100
        /*01f6*/ 	.byte	0x08
	.zero		1


	//   ....[13]....
        /*01f8*/ 	.word	0x000006c0
        /*01fc*/ 	.word	0x000000ff
        /*0200*/ 	.word	0x00000070
        /*0204*/ 	.short	0x0100
        /*0206*/ 	.byte	0x08
	.zero		1


	//   ....[14]....
        /*0208*/ 	.word	0x000006d0
        /*020c*/ 	.word	0x000000ff
        /*0210*/ 	.word	0x00000038
        /*0214*/ 	.short	0x0100
        /*0216*/ 	.byte	0x08
	.zero		1


	//   ....[15]....
        /*0218*/ 	.word	0x000006e0
        /*021c*/ 	.word	0x000000ff
        /*0220*/ 	.word	0x00000078
        /*0224*/ 	.short	0x0100
        /*0226*/ 	.byte	0x08
	.zero		1


	//   ....[16]....
        /*0228*/ 	.word	0x00000800
        /*022c*/ 	.word	0x000000ff
        /*0230*/ 	.word	0x00000080
        /*0234*/ 	.short	0x0100
        /*0236*/ 	.byte	0x09
	.zero		1


	//   ....[17]....
        /*0238*/ 	.word	0x00000810
        /*023c*/ 	.word	0x000000ff
        /*0240*/ 	.word	0x000000a0
        /*0244*/ 	.short	0x0100
        /*0246*/ 	.byte	0x09
	.zero		1


	//   ....[18]....
        /*0248*/ 	.word	0x00000820
        /*024c*/ 	.word	0x000000ff
        /*0250*/ 	.word	0x00000088
        /*0254*/ 	.short	0x0100
        /*0256*/ 	.byte	0x09
	.zero		1


	//   ....[19]....
        /*0258*/ 	.word	0x00000830
        /*025c*/ 	.word	0x000000ff
        /*0260*/ 	.word	0x000000a8
        /*0264*/ 	.short	0x0100
        /*0266*/ 	.byte	0x09
	.zero		1


	//   ....[20]....
        /*0268*/ 	.word	0x00000840
        /*026c*/ 	.word	0x000000ff
        /*0270*/ 	.word	0x00000090
        /*0274*/ 	.short	0x0100
        /*0276*/ 	.byte	0x09
	.zero		1


	//   ....[21]....
        /*0278*/ 	.word	0x00000850
        /*027c*/ 	.word	0x000000ff
        /*0280*/ 	.word	0x000000b0
        /*0284*/ 	.short	0x0100
        /*0286*/ 	.byte	0x09
	.zero		1


	//   ....[22]....
        /*0288*/ 	.word	0x00000860
        /*028c*/ 	.word	0x000000ff
        /*0290*/ 	.word	0x00000098
        /*0294*/ 	.short	0x0100
        /*0296*/ 	.byte	0x09
	.zero		1


	//   ....[23]....
        /*0298*/ 	.word	0x00000870
        /*029c*/ 	.word	0x000000ff
        /*02a0*/ 	.word	0x000000b8
        /*02a4*/ 	.short	0x0100
        /*02a6*/ 	.byte	0x09
	.zero		1


	//   ....[24]....
        /*02a8*/ 	.word	0x00000950
        /*02ac*/ 	.word	0x000000ff
        /*02b0*/ 	.word	0x000000c0
        /*02b4*/ 	.short	0x0100
        /*02b6*/ 	.byte	0x08
	.zero		1


	//   ....[25]....
        /*02b8*/ 	.word	0x00000960
        /*02bc*/ 	.word	0x000000ff
        /*02c0*/ 	.word	0x000000c8
        /*02c4*/ 	.short	0x0100
        /*02c6*/ 	.byte	0x08
	.zero		1


	//   ....[26]....
        /*02c8*/ 	.word	0x00000a90
        /*02cc*/ 	.word	0x000000ff
        /*02d0*/ 	.word	0x000000d0
        /*02d4*/ 	.short	0x0100
        /*02d6*/ 	.byte	0x08
	.zero		1


	//   ....[27]....
        /*02d8*/ 	.word	0x00000aa0
        /*02dc*/ 	.word	0x000000ff
        /*02e0*/ 	.word	0x000000e0
        /*02e4*/ 	.short	0x0100
        /*02e6*/ 	.byte	0x08
	.zero		1


	//   ....[28]....
        /*02e8*/ 	.word	0x00000ab0
        /*02ec*/ 	.word	0x000000ff
        /*02f0*/ 	.word	0x000000d8
        /*02f4*/ 	.short	0x0100
        /*02f6*/ 	.byte	0x08
	.zero		1


	//   ....[29]....
        /*02f8*/ 	.word	0x00000ac0
        /*02fc*/ 	.word	0x000000ff
        /*0300*/ 	.word	0x000000e8
        /*0304*/ 	.short	0x0100
        /*0306*/ 	.byte	0x08
	.zero		1


	//   ....[30]....
        /*0308*/ 	.word	0x00000be0
        /*030c*/ 	.word	0x000000ff
        /*0310*/ 	.word	0x000000f0
        /*0314*/ 	.short	0x0100
        /*0316*/ 	.byte	0x09
	.zero		1


	//   ....[31]....
        /*0318*/ 	.word	0x00000bf0
        /*031c*/ 	.word	0x000000ff
        /*0320*/ 	.word	0x00000110
        /*0324*/ 	.short	0x0100
        /*0326*/ 	.byte	0x09
	.zero		1


	//   ....[32]....
        /*0328*/ 	.word	0x00000c00
        /*032c*/ 	.word	0x000000ff
        /*0330*/ 	.word	0x000000f8
        /*0334*/ 	.short	0x0100
        /*0336*/ 	.byte	0x09
	.zero		1


	//   ....[33]....
        /*0338*/ 	.word	0x00000c10
        /*033c*/ 	.word	0x000000ff
        /*0340*/ 	.word	0x00000118
        /*0344*/ 	.short	0x0100
        /*0346*/ 	.byte	0x09
	.zero		1


	//   ....[34]....
        /*0348*/ 	.word	0x00000c20
        /*034c*/ 	.word	0x000000ff
        /*0350*/ 	.word	0x00000100
        /*0354*/ 	.short	0x0100
        /*0356*/ 	.byte	0x09
	.zero		1


	//   ....[35]....
        /*0358*/ 	.word	0x00000c30
        /*035c*/ 	.word	0x000000ff
        /*0360*/ 	.word	0x00000120
        /*0364*/ 	.short	0x0100
        /*0366*/ 	.byte	0x09
	.zero		1


	//   ....[36]....
        /*0368*/ 	.word	0x00000c40
        /*036c*/ 	.word	0x000000ff
        /*0370*/ 	.word	0x00000108
        /*0374*/ 	.short	0x0100
        /*0376*/ 	.byte	0x09
	.zero		1


	//   ....[37]....
        /*0378*/ 	.word	0x00000c50
        /*037c*/ 	.word	0x000000ff
        /*0380*/ 	.word	0x00000128
        /*0384*/ 	.short	0x0100
        /*0386*/ 	.byte	0x09
	.zero		1


	//   ....[38]....
        /*0388*/ 	.word	0x00000d40
        /*038c*/ 	.word	0x000000ff
        /*0390*/ 	.word	0x00000130
        /*0394*/ 	.short	0x0100
        /*0396*/ 	.byte	0x08
	.zero		1


	//   ....[39]....
        /*0398*/ 	.word	0x00000d50
        /*039c*/ 	.word	0x000000ff
        /*03a0*/ 	.word	0x00000140
        /*03a4*/ 	.short	0x0100
        /*03a6*/ 	.byte	0x08
	.zero		1


	//   ....[40]....
        /*03a8*/ 	.word	0x00000d60
        /*03ac*/ 	.word	0x000000ff
        /*03b0*/ 	.word	0x00000138
        /*03b4*/ 	.short	0x0100
        /*03b6*/ 	.byte	0x08
	.zero		1


	//   ....[41]....
        /*03b8*/ 	.word	0x00000d70
        /*03bc*/ 	.word	0x000000ff
        /*03c0*/ 	.word	0x00000148
        /*03c4*/ 	.short	0x0100
        /*03c6*/ 	.byte	0x08
	.zero		1


	//   ....[42]....
        /*03c8*/ 	.word	0x00000e60
        /*03cc*/ 	.word	0x000000ff
        /*03d0*/ 	.word	0x00000150
        /*03d4*/ 	.short	0x0100
        /*03d6*/ 	.byte	0x07
	.zero		1


	//   ....[43]....
        /*03d8*/ 	.word	0x00001870
        /*03dc*/ 	.word	0x00000003
        /*03e0*/ 	.word	0x00000140
        /*03e4*/ 	.short	0x010a
        /*03e6*/ 	.byte	0xff
	.zero		1


	//   ....[44]....
        /*03e8*/ 	.word	0x000018a0
        /*03ec*/ 	.word	0x00000003
        /*03f0*/ 	.word	0x00000130
        /*03f4*/ 	.short	0x0101
        /*03f6*/ 	.byte	0xff
	.zero		1


	//   ....[45]....
        /*03f8*/ 	.word	0x000019a0
        /*03fc*/ 	.word	0x000000ff
        /*0400*/ 	.word	0x00000040
        /*0404*/ 	.short	0x010a
        /*0406*/ 	.byte	0x08
	.zero		1


	//   ....[46]....
        /*0408*/ 	.word	0x00001a70
        /*040c*/ 	.word	0x000000ff
        /*0410*/ 	.word	0x00000040
        /*0414*/ 	.short	0x010a
        /*0416*/ 	.byte	0x21
	.zero		1


	//   ....[47]....
        /*0418*/ 	.word	0x00001c20
        /*041c*/ 	.word	0x000000ff
        /*0420*/ 	.word	0x00000040
        /*0424*/ 	.short	0x010a
        /*0426*/ 	.byte	0x08
	.zero		1


	//   ....[48]....
        /*0428*/ 	.word	0x00001d20
        /*042c*/ 	.word	0x000000ff
        /*0430*/ 	.word	0x000000c8
        /*0434*/ 	.short	0x0101
        /*0436*/ 	.byte	0x06
	.zero		1


	//   ....[49]....
        /*0438*/ 	.word	0x00001d40
        /*043c*/ 	.word	0x000000ff
        /*0440*/ 	.word	0x00000040
        /*0444*/ 	.short	0x010a
        /*0446*/ 	.byte	0x08
	.zero		1


	//   ....[50]....
        /*0448*/ 	.word	0x00001dc0
        /*044c*/ 	.word	0x000000ff
        /*0450*/ 	.word	0x00000040
        /*0454*/ 	.short	0x010a
        /*0456*/ 	.byte	0x11
	.zero		1


	//   ....[51]....
        /*0458*/ 	.word	0x00001f50
        /*045c*/ 	.word	0x000000ff
        /*0460*/ 	.word	0x00000040
        /*0464*/ 	.short	0x010a
        /*0466*/ 	.byte	0x08
	.zero		1


	//   ....[52]....
        /*0468*/ 	.word	0x000020a0
        /*046c*/ 	.word	0x00000002
        /*0470*/ 	.word	0x000000d0
        /*0474*/ 	.short	0x010a
        /*0476*/ 	.byte	0xff
	.zero		1


	//   ....[53]....
        /*0478*/ 	.word	0x00002160
        /*047c*/ 	.word	0x00000002
        /*0480*/ 	.word	0x00000000
        /*0484*/ 	.short	0x0101
        /*0486*/ 	.byte	0xff
	.zero		1


	//   ....[54]....
        /*0488*/ 	.word	0x000026c0
        /*048c*/ 	.word	0x000000ff
        /*0490*/ 	.word	0x00000000
        /*0494*/ 	.short	0x010a
        /*0496*/ 	.byte	0x04
	.zero		1


	//   ....[55]....
        /*0498*/ 	.word	0x00002750
        /*049c*/ 	.word	0x000000ff
        /*04a0*/ 	.word	0x00000000
        /*04a4*/ 	.short	0x010a
        /*04a6*/ 	.byte	0x04
	.zero		1


	//   ....[56]....
        /*04a8*/ 	.word	0x000027e0
        /*04ac*/ 	.word	0x000000ff
        /*04b0*/ 	.word	0x00000000
        /*04b4*/ 	.short	0x010a
        /*04b6*/ 	.byte	0x04
	.zero		1


	//   ....[57]....
        /*04b8*/ 	.word	0x00002870
        /*04bc*/ 	.word	0x000000ff
        /*04c0*/ 	.word	0x00000000
        /*04c4*/ 	.short	0x010a
        /*04c6*/ 	.byte	0x04
	.zero		1


	//   ....[58]....
        /*04c8*/ 	.word	0x00002900
        /*04cc*/ 	.word	0x000000ff
        /*04d0*/ 	.word	0x00000000
        /*04d4*/ 	.short	0x010a
        /*04d6*/ 	.byte	0x04
	.zero		1


	//   ....[59]....
        /*04d8*/ 	.word	0x00002990
        /*04dc*/ 	.word	0x000000ff
        /*04e0*/ 	.word	0x00000000
        /*04e4*/ 	.short	0x010a
        /*04e6*/ 	.byte	0x04
	.zero		1


	//   ....[60]....
        /*04e8*/ 	.word	0x00002a20
        /*04ec*/ 	.word	0x000000ff
        /*04f0*/ 	.word	0x00000000
        /*04f4*/ 	.short	0x010a
        /*04f6*/ 	.byte	0x04
	.zero		1


	//   ....[61]....
        /*04f8*/ 	.word	0x00002ac0
        /*04fc*/ 	.word	0x00000000
        /*0500*/ 	.word	0x00000000
        /*0504*/ 	.short	0x010a
        /*0506*/ 	.byte	0xff
	.zero		1


	//   ....[62]....
        /*0508*/ 	.word	0x00002bf0
        /*050c*/ 	.word	0x00000000
        /*0510*/ 	.word	0x00000130
        /*0514*/ 	.short	0x010a
        /*0516*/ 	.byte	0xff
	.zero		1


	//   ....[63]....
        /*0518*/ 	.word	0x00002c60
        /*051c*/ 	.word	0x00000004
        /*0520*/ 	.word	0x00000000
        /*0524*/ 	.short	0x0101
        /*0526*/ 	.byte	0xff
	.zero		1


	//   ....[64]....
        /*0528*/ 	.word	0x00002c80
        /*052c*/ 	.word	0x000000ff
        /*0530*/ 	.word	0x000000e0
        /*0534*/ 	.short	0x010a
        /*0536*/ 	.byte	0x05
	.zero		1


	//   ....[65]....
        /*0538*/ 	.word	0x00002da0
        /*053c*/ 	.word	0x00000000
        /*0540*/ 	.word	0x000000d0
        /*0544*/ 	.short	0x010a
        /*0546*/ 	.byte	0xff
	.zero		1


	//   ....[66]....
        /*0548*/ 	.word	0x00002ea0
        /*054c*/ 	.word	0x00000000
        /*0550*/ 	.word	0x00000000
        /*0554*/ 	.short	0x0101
        /*0556*/ 	.byte	0xff
	.zero		1


	//   ....[67]....
        /*0558*/ 	.word	0x00002f30
        /*055c*/ 	.word	0x000000ff
        /*0560*/ 	.word	0x000000e0
        /*0564*/ 	.short	0x0106
        /*0566*/ 	.byte	0x05
	.zero		1


	//   ....[68]....
        /*0568*/ 	.word	0x00002f50
        /*056c*/ 	.word	0x000000ff
        /*0570*/ 	.word	0x000000e0
        /*0574*/ 	.short	0x010a
        /*0576*/ 	.byte	0x05
	.zero		1


	//   ....[69]....
        /*0578*/ 	.word	0x00002fe0
        /*057c*/ 	.word	0x000000ff
        /*0580*/ 	.word	0x000000e0
        /*0584*/ 	.short	0x0106
        /*0586*/ 	.byte	0x04
	.zero		1


	//   ....[70]....
        /*0588*/ 	.word	0x00003020
        /*058c*/ 	.word	0x00000000
        /*0590*/ 	.word	0x000000e0
        /*0594*/ 	.short	0x010a
        /*0596*/ 	.byte	0xff
	.zero		1


	//   ....[71]....
        /*0598*/ 	.word	0x00003260
        /*059c*/ 	.word	0x000000ff
        /*05a0*/ 	.word	0x00000008
        /*05a4*/ 	.short	0x010a
        /*05a6*/ 	.byte	0x06
	.zero		1


	//   ....[72]....
        /*05a8*/ 	.word	0x00003280
        /*05ac*/ 	.word	0x000000ff
        /*05b0*/ 	.word	0x00000008
        /*05b4*/ 	.short	0x010a
        /*05b6*/ 	.byte	0x06
	.zero		1


	//   ....[73]....
        /*05b8*/ 	.word	0x00003410
        /*05bc*/ 	.word	0x000000ff
        /*05c0*/ 	.word	0x00000008
        /*05c4*/ 	.short	0x010a
        /*05c6*/ 	.byte	0x06
	.zero		1


	//   ....[74]....
        /*05c8*/ 	.word	0x00003430
        /*05cc*/ 	.word	0x000000ff
        /*05d0*/ 	.word	0x00000008
        /*05d4*/ 	.short	0x010a
        /*05d6*/ 	.byte	0x06
	.zero		1


	//   ....[75]....
        /*05d8*/ 	.word	0x000034f0
        /*05dc*/ 	.word	0x000000ff
        /*05e0*/ 	.word	0x00000000
        /*05e4*/ 	.short	0x0101
        /*05e6*/ 	.byte	0x07
	.zero		1


	//   ....[76]....
        /*05e8*/ 	.word	0x00003830
        /*05ec*/ 	.word	0x00000000
        /*05f0*/ 	.word	0x000000d0
        /*05f4*/ 	.short	0x010a
        /*05f6*/ 	.byte	0xff
	.zero		1


	//   ....[77]....
        /*05f8*/ 	.word	0x000038f0
        /*05fc*/ 	.word	0x00000000
        /*0600*/ 	.word	0x00000000
        /*0604*/ 	.short	0x0101
        /*0606*/ 	.byte	0xff
	.zero		1


	//   ....[78]....
        /*0608*/ 	.word	0x000039b0
        /*060c*/ 	.word	0x000000ff
        /*0610*/ 	.word	0x00000000
        /*0614*/ 	.short	0x010a
        /*0616*/ 	.byte	0x08
	.zero		1


	//   ....[79]....
        /*0618*/ 	.word	0x000039c0
        /*061c*/ 	.word	0x000000ff
        /*0620*/ 	.word	0x00000110
        /*0624*/ 	.short	0x010a
        /*0626*/ 	.byte	0x09
	.zero		1


	//   ....[80]....
        /*0628*/ 	.word	0x00003a70
        /*062c*/ 	.word	0x000000ff
        /*0630*/ 	.word	0x00000000
        /*0634*/ 	.short	0x010a
        /*0636*/ 	.byte	0x08
	.zero		1


	//   ....[81]....
        /*0638*/ 	.word	0x00003ba0
        /*063c*/ 	.word	0x000000ff
        /*0640*/ 	.word	0x00000000
        /*0644*/ 	.short	0x010a
        /*0646*/ 	.byte	0x1e
	.zero		1


	//   ....[82]....
        /*0648*/ 	.word	0x00003ea0
        /*064c*/ 	.word	0x000000ff
        /*0650*/ 	.word	0x00000000
        /*0654*/ 	.short	0x010a
        /*0656*/ 	.byte	0x08
	.zero		1


	//   ....[83]....
        /*0658*/ 	.word	0x00003f30
        /*065c*/ 	.word	0x000000ff
        /*0660*/ 	.word	0x00000000
        /*0664*/ 	.short	0x010a
        /*0666*/ 	.byte	0x08
	.zero		1


	//   ....[84]....
        /*0668*/ 	.word	0x00003fc0
        /*066c*/ 	.word	0x000000ff
        /*0670*/ 	.word	0x00000000
        /*0674*/ 	.short	0x010a
        /*0676*/ 	.byte	0x08
	.zero		1


	//   ....[85]....
        /*0678*/ 	.word	0x00004060
        /*067c*/ 	.word	0x00000000
        /*0680*/ 	.word	0x00000000
        /*0684*/ 	.short	0x010a
        /*0686*/ 	.byte	0xff
	.zero		1


	//   ....[86]....
        /*0688*/ 	.word	0x000040a0
        /*068c*/ 	.word	0x00000000
        /*0690*/ 	.word	0x00000000
        /*0694*/ 	.short	0x010a
        /*0696*/ 	.byte	0xff
	.zero		1


	//   ....[87]....
        /*0698*/ 	.word	0x00004110
        /*069c*/ 	.word	0x000000ff
        /*06a0*/ 	.word	0x00000000
        /*06a4*/ 	.short	0x0101
        /*06a6*/ 	.byte	0x05
	.zero		1


	//   ....[88]....
        /*06a8*/ 	.word	0x00004150
        /*06ac*/ 	.word	0x000000ff
        /*06b0*/ 	.word	0x00000150
        /*06b4*/ 	.short	0x010a
        /*06b6*/ 	.byte	0x07
	.zero		1


	//   ....[89]....
        /*06b8*/ 	.word	0x000041a0
        /*06bc*/ 	.word	0x000000ff
        /*06c0*/ 	.word	0x00000000
        /*06c4*/ 	.short	0x0101
        /*06c6*/ 	.byte	0x05
	.zero		1


	//   ....[90]....
        /*06c8*/ 	.word	0x000045f0
        /*06cc*/ 	.word	0x00000000
        /*06d0*/ 	.word	0x000000d0
        /*06d4*/ 	.short	0x010a
        /*06d6*/ 	.byte	0xff
	.zero		1


	//   ....[91]....
        /*06d8*/ 	.word	0x000046b0
        /*06dc*/ 	.word	0x00000000
        /*06e0*/ 	.word	0x00000000
        /*06e4*/ 	.short	0x0101
        /*06e6*/ 	.byte	0xff
	.zero		1


	//   ....[92]....
        /*06e8*/ 	.word	0x000049d0
        /*06ec*/ 	.word	0x000000ff
        /*06f0*/ 	.word	0x000000c8
        /*06f4*/ 	.short	0x010a
        /*06f6*/ 	.byte	0x07
	.zero		1


	//   ....[93]....
        /*06f8*/ 	.word	0x00004bc0
        /*06fc*/ 	.word	0x000000ff
        /*0700*/ 	.word	0x000000a0
        /*0704*/ 	.short	0x010a
        /*0706*/ 	.byte	0x07
	.zero		1


	//   ....[94]....
        /*0708*/ 	.word	0x00004db0
        /*070c*/ 	.word	0x000000ff
        /*0710*/ 	.word	0x00000080
        /*0714*/ 	.short	0x010b
        /*0716*/ 	.byte	0x07
	.zero		1


	//   ....[95]....
        /*0718*/ 	.word	0x00004dc0
        /*071c*/ 	.word	0x000000ff
        /*0720*/ 	.word	0x00000000
        /*0724*/ 	.short	0x0101
        /*0726*/ 	.byte	0x0e
	.zero		1


	//   ....[96]....
        /*0728*/ 	.word	0x00004de0
        /*072c*/ 	.word	0x000000ff
        /*0730*/ 	.word	0x000000a8
        /*0734*/ 	.short	0x010a
        /*0736*/ 	.byte	0x07
	.zero		1


	//   ....[97]....
        /*0738*/ 	.word	0x00004f90
        /*073c*/ 	.word	0x000000ff
        /*0740*/ 	.word	0x00000088
        /*0744*/ 	.short	0x010b
        /*0746*/ 	.byte	0x07
	.zero		1


	//   ....[98]....
        /*0748*/ 	.word	0x00004fa0
        /*074c*/ 	.word	0x000000ff
        /*0750*/ 	.word	0x00000000
        /*0754*/ 	.short	0x0101
        /*0756*/ 	.byte	0x0e
	.zero		1


	//   ....[99]....
        /*0758*/ 	.word	0x00004fb0
        /*075c*/ 	.word	0x000000ff
        /*0760*/ 	.word	0x000000b0
        /*0764*/ 	.short	0x010a
        /*0766*/ 	.byte	0x07
	.zero		1


	//   ....[100]....
        /*0768*/ 	.word	0x000051e0
        /*076c*/ 	.word	0x000000ff
        /*0770*/ 	.word	0x00000090
        /*0774*/ 	.short	0x010b
        /*0776*/ 	.byte	0x07
	.zero		1


	//   ....[101]....
        /*0778*/ 	.word	0x00005250
        /*077c*/ 	.word	0x000000ff
        /*0780*/ 	.word	0x00000000
        /*0784*/ 	.short	0x0101
        /*0786*/ 	.byte	0x0e
	.zero		1


	//   ....[102]....
        /*0788*/ 	.word	0x00005290
        /*078c*/ 	.word	0x000000ff
        /*0790*/ 	.word	0x000000b8
        /*0794*/ 	.short	0x010a
        /*0796*/ 	.byte	0x07
	.zero		1


	//   ....[103]....
        /*0798*/ 	.word	0x000054c0
        /*079c*/ 	.word	0x000000ff
        /*07a0*/ 	.word	0x00000098
        /*07a4*/ 	.short	0x010b
        /*07a6*/ 	.byte	0x07
	.zero		1


	//   ....[104]....
        /*07a8*/ 	.word	0x000054e0
        /*07ac*/ 	.word	0x000000ff
        /*07b0*/ 	.word	0x00000000
        /*07b4*/ 	.short	0x0101
        /*07b6*/ 	.byte	0x0d
	.zero		1


	//   ....[105]....
        /*07b8*/ 	.word	0x00005510
        /*07bc*/ 	.word	0x000000ff
        /*07c0*/ 	.word	0x000000a0
        /*07c4*/ 	.short	0x010a
        /*07c6*/ 	.byte	0x07
	.zero		1


	//   ....[106]....
        /*07c8*/ 	.word	0x00005530
        /*07cc*/ 	.word	0x000000ff
        /*07d0*/ 	.word	0x000000a8
        /*07d4*/ 	.short	0x010a
        /*07d6*/ 	.byte	0x07
	.zero		1


	//   ....[107]....
        /*07d8*/ 	.word	0x00005550
        /*07dc*/ 	.word	0x000000ff
        /*07e0*/ 	.word	0x000000b0
        /*07e4*/ 	.short	0x010a
        /*07e6*/ 	.byte	0x07
	.zero		1


	//   ....[108]....
        /*07e8*/ 	.word	0x00005590
        /*07ec*/ 	.word	0x00000000
        /*07f0*/ 	.word	0x000000b8
        /*07f4*/ 	.short	0x010a
        /*07f6*/ 	.byte	0xff
	.zero		1


	//   ....[109]....
        /*07f8*/ 	.word	0x000058d0
        /*07fc*/ 	.word	0x00000000
        /*0800*/ 	.word	0x000000d0
        /*0804*/ 	.short	0x010a
        /*0806*/ 	.byte	0xff
	.zero		1


	//   ....[110]....
        /*0808*/ 	.word	0x000059e0
        /*080c*/ 	.word	0x00000000
        /*0810*/ 	.word	0x00000000
        /*0814*/ 	.short	0x0101
        /*0816*/ 	.byte	0xff
	.zero		1


	//   ....[111]....
        /*0818*/ 	.word	0x000063f0
        /*081c*/ 	.word	0x00000003
        /*0820*/ 	.word	0x00000080
        /*0824*/ 	.short	0x010a
        /*0826*/ 	.byte	0xff
	.zero		1


	//   ....[112]....
        /*0828*/ 	.word	0x00006440
        /*082c*/ 	.word	0x0000006a
        /*0830*/ 	.word	0x000000f0
        /*0834*/ 	.short	0x010a
        /*0836*/ 	.byte	0xff
	.zero		1


	//   ....[113]....
        /*0838*/ 	.word	0x00006560
        /*083c*/ 	.word	0x00000003
        /*0840*/ 	.word	0x00000080
        /*0844*/ 	.short	0x010a
        /*0846*/ 	.byte	0xff
	.zero		1


	//   ....[114]....
        /*0848*/ 	.word	0x00006680
        /*084c*/ 	.word	0x00000000
        /*0850*/ 	.word	0x00000000
        /*0854*/ 	.short	0x0101
        /*0856*/ 	.byte	0xff
	.zero		1


	//   ....[115]....
        /*0858*/ 	.word	0x00006700
        /*085c*/ 	.word	0x0000006a
        /*0860*/ 	.word	0x000000f0
        /*0864*/ 	.short	0x010a
        /*0866*/ 	.byte	0xff
	.zero		1


	//   ....[116]....
        /*0868*/ 	.word	0x000072e0
        /*086c*/ 	.word	0x00000037
        /*0870*/ 	.word	0x00000080
        /*0874*/ 	.short	0x010a
        /*0876*/ 	.byte	0xff
	.zero		1


	//   ....[117]....
        /*0878*/ 	.word	0x00007390
        /*087c*/ 	.word	0x00000037
        /*0880*/ 	.word	0x00000080
        /*0884*/ 	.short	0x010a
        /*0886*/ 	.byte	0xff
	.zero		1


	//   ....[118]....
        /*0888*/ 	.word	0x000074b0
        /*088c*/ 	.word	0x00000000
        /*0890*/ 	.word	0x00000000
        /*0894*/ 	.short	0x0101
        /*0896*/ 	.byte	0xff
	.zero		1


	//   ....[119]....
        /*0898*/ 	.word	0x00008060
        /*089c*/ 	.word	0x00000049
        /*08a0*/ 	.word	0x00000080
        /*08a4*/ 	.short	0x010a
        /*08a6*/ 	.byte	0xff
	.zero		1


	//   ....[120]....
        /*08a8*/ 	.word	0x00008110
        /*08ac*/ 	.word	0x00000049
        /*08b0*/ 	.word	0x00000080
        /*08b4*/ 	.short	0x010a
        /*08b6*/ 	.byte	0xff
	.zero		1


	//   ....[121]....
        /*08b8*/ 	.word	0x00008230
        /*08bc*/ 	.word	0x00000002
        /*08c0*/ 	.word	0x00000000
        /*08c4*/ 	.short	0x0101
        /*08c6*/ 	.byte	0xff
	.zero		1


	//   ....[122]....
        /*08c8*/ 	.word	0x00008e00
        /*08cc*/ 	.word	0x0000004c
        /*08d0*/ 	.word	0x00000080
        /*08d4*/ 	.short	0x010a
        /*08d6*/ 	.byte	0xff
	.zero		1


	//   ....[123]....
        /*08d8*/ 	.word	0x00008eb0
        /*08dc*/ 	.word	0x0000004c
        /*08e0*/ 	.word	0x00000080
        /*08e4*/ 	.short	0x010a
        /*08e6*/ 	.byte	0xff
	.zero		1


	//   ....[124]....
        /*08e8*/ 	.word	0x00008fd0
        /*08ec*/ 	.word	0x00000000
        /*08f0*/ 	.word	0x00000000
        /*08f4*/ 	.short	0x0101
        /*08f6*/ 	.byte	0xff
	.zero		1


	//   ....[125]....
        /*08f8*/ 	.word	0x00009290
        /*08fc*/ 	.word	0x0000006a
        /*0900*/ 	.word	0x00000000
        /*0904*/ 	.short	0x0101
        /*0906*/ 	.byte	0xff
	.zero		1


	//   ....[126]....
        /*0908*/ 	.word	0x00009cf0
        /*090c*/ 	.word	0x00000003
        /*0910*/ 	.word	0x00000140
        /*0914*/ 	.short	0x010a
        /*0916*/ 	.byte	0xff
	.zero		1


	//   ....[127]....
        /*0918*/ 	.word	0x00009d50
        /*091c*/ 	.word	0x00000002
        /*0920*/ 	.word	0x00000040
        /*0924*/ 	.short	0x010a
        /*0926*/ 	.byte	0xff
	.zero		1


	//   ....[128]....
        /*0928*/ 	.word	0x00009db0
        /*092c*/ 	.word	0x00000002
        /*0930*/ 	.word	0x00000040
        /*0934*/ 	.short	0x010a
        /*0936*/ 	.byte	0xff
	.zero		1


	//   ....[129]....
        /*0938*/ 	.word	0x00009e00
        /*093c*/ 	.word	0x00000002
        /*0940*/ 	.word	0x000000d0
        /*0944*/ 	.short	0x010a
        /*0946*/ 	.byte	0xff
	.zero		1


	//   ....[130]....
        /*0948*/ 	.word	0x00009e60
        /*094c*/ 	.word	0x00000000
        /*0950*/ 	.word	0x00000000
        /*0954*/ 	.short	0x010a
        /*0956*/ 	.byte	0xff
	.zero		1


	//   ....[131]....
        /*0958*/ 	.word	0x00009ec0
        /*095c*/ 	.word	0x00000000
        /*0960*/ 	.word	0x00000000
        /*0964*/ 	.short	0x010a
        /*0966*/ 	.byte	0xff
	.zero		1


	//   ....[132]....
        /*0968*/ 	.word	0x00009f20
        /*096c*/ 	.word	0x00000000
        /*0970*/ 	.word	0x00000000
        /*0974*/ 	.short	0x010a
        /*0976*/ 	.byte	0xff
	.zero		1


	//   ....[133]....
        /*0978*/ 	.word	0x00009f80
        /*097c*/ 	.word	0x00000000
        /*0980*/ 	.word	0x00000000
        /*0984*/ 	.short	0x010a
        /*0986*/ 	.byte	0xff
	.zero		1


	//   ....[134]....
        /*0988*/ 	.word	0x00009fe0
        /*098c*/ 	.word	0x00000000
        /*0990*/ 	.word	0x00000000
        /*0994*/ 	.short	0x010a
        /*0996*/ 	.byte	0xff
	.zero		1


	//   ....[135]....
        /*0998*/ 	.word	0x0000a040
        /*099c*/ 	.word	0x00000000
        /*09a0*/ 	.word	0x00000000
        /*09a4*/ 	.short	0x010a
        /*09a6*/ 	.byte	0xff
	.zero		1


	//   ....[136]....
        /*09a8*/ 	.word	0x0000a0a0
        /*09ac*/ 	.word	0x00000000
        /*09b0*/ 	.word	0x00000000
        /*09b4*/ 	.short	0x010a
        /*09b6*/ 	.byte	0xff
	.zero		1


	//   ....[137]....
        /*09b8*/ 	.word	0x0000a0f0
        /*09bc*/ 	.word	0x00000000
        /*09c0*/ 	.word	0x00000130
        /*09c4*/ 	.short	0x010a
        /*09c6*/ 	.byte	0xff
	.zero		1


	//   ....[138]....
        /*09c8*/ 	.word	0x0000a150
        /*09cc*/ 	.word	0x00000000
        /*09d0*/ 	.word	0x000000e0
        /*09d4*/ 	.short	0x010a
        /*09d6*/ 	.byte	0xff
	.zero		1


	//   ....[139]....
        /*09d8*/ 	.word	0x0000a1a0
        /*09dc*/ 	.word	0x00000000
        /*09e0*/ 	.word	0x000000d0
        /*09e4*/ 	.short	0x010a
        /*09e6*/ 	.byte	0xff
	.zero		1


	//   ....[140]....
        /*09e8*/ 	.word	0x0000a200
        /*09ec*/ 	.word	0x00000000
        /*09f0*/ 	.word	0x000000e0
        /*09f4*/ 	.short	0x010a
        /*09f6*/ 	.byte	0xff
	.zero		1


	//   ....[141]....
        /*09f8*/ 	.word	0x0000a260
        /*09fc*/ 	.word	0x00000004
        /*0a00*/ 	.word	0x00000008
        /*0a04*/ 	.short	0x010a
        /*0a06*/ 	.byte	0xff
	.zero		1


	//   ....[142]....
        /*0a08*/ 	.word	0x0000a340
        /*0a0c*/ 	.word	0x00000002
        /*0a10*/ 	.word	0x00000008
        /*0a14*/ 	.short	0x010a
        /*0a16*/ 	.byte	0xff
	.zero		1


	//   ....[143]....
        /*0a18*/ 	.word	0x0000a390
        /*0a1c*/ 	.word	0x00000000
        /*0a20*/ 	.word	0x000000d0
        /*0a24*/ 	.short	0x010a
        /*0a26*/ 	.byte	0xff
	.zero		1


	//   ....[144]....
        /*0a28*/ 	.word	0x0000a3f0
        /*0a2c*/ 	.word	0x00000000
        /*0a30*/ 	.word	0x00000110
        /*0a34*/ 	.short	0x010a
        /*0a36*/ 	.byte	0xff
	.zero		1


	//   ....[145]....
        /*0a38*/ 	.word	0x0000a450
        /*0a3c*/ 	.word	0x00000000
        /*0a40*/ 	.word	0x00000000
        /*0a44*/ 	.short	0x010a
        /*0a46*/ 	.byte	0xff
	.zero		1


	//   ....[146]....
        /*0a48*/ 	.word	0x0000a4b0
        /*0a4c*/ 	.word	0x00000000
        /*0a50*/ 	.word	0x00000000
        /*0a54*/ 	.short	0x010a
        /*0a56*/ 	.byte	0xff
	.zero		1


	//   ....[147]....
        /*0a58*/ 	.word	0x0000a510
        /*0a5c*/ 	.word	0x00000000
        /*0a60*/ 	.word	0x00000000
        /*0a64*/ 	.short	0x010a
        /*0a66*/ 	.byte	0xff
	.zero		1


	//   ....[148]....
        /*0a68*/ 	.word	0x0000a570
        /*0a6c*/ 	.word	0x00000000
        /*0a70*/ 	.word	0x00000000
        /*0a74*/ 	.short	0x010a
        /*0a76*/ 	.byte	0xff
	.zero		1


	//   ....[149]....
        /*0a78*/ 	.word	0x0000a5d0
        /*0a7c*/ 	.word	0x00000000
        /*0a80*/ 	.word	0x00000150
        /*0a84*/ 	.short	0x010a
        /*0a86*/ 	.byte	0xff
	.zero		1


	//   ....[150]....
        /*0a88*/ 	.word	0x0000a620
        /*0a8c*/ 	.word	0x00000000
        /*0a90*/ 	.word	0x000000d0
        /*0a94*/ 	.short	0x010a
        /*0a96*/ 	.byte	0xff
	.zero		1


	//   ....[151]....
        /*0a98*/ 	.word	0x0000a680
        /*0a9c*/ 	.word	0x00000000
        /*0aa0*/ 	.word	0x000000c8
        /*0aa4*/ 	.short	0x010a
        /*0aa6*/ 	.byte	0xff
	.zero		1


	//   ....[152]....
        /*0aa8*/ 	.word	0x0000a6e0
        /*0aac*/ 	.word	0x00000003
        /*0ab0*/ 	.word	0x000000a0
        /*0ab4*/ 	.short	0x010a
        /*0ab6*/ 	.byte	0xff
	.zero		1


	//   ....[153]....
        /*0ab8*/ 	.word	0x0000a740
        /*0abc*/ 	.word	0x00000003
        /*0ac0*/ 	.word	0x000000a8
        /*0ac4*/ 	.short	0x010a
        /*0ac6*/ 	.byte	0xff
	.zero		1


	//   ....[154]....
        /*0ac8*/ 	.word	0x0000a7a0
        /*0acc*/ 	.word	0x00000003
        /*0ad0*/ 	.word	0x000000b0
        /*0ad4*/ 	.short	0x010a
        /*0ad6*/ 	.byte	0xff
	.zero		1


	//   ....[155]....
        /*0ad8*/ 	.word	0x0000a800
        /*0adc*/ 	.word	0x00000003
        /*0ae0*/ 	.word	0x000000b8
        /*0ae4*/ 	.short	0x010a
        /*0ae6*/ 	.byte	0xff
	.zero		1


	//   ....[156]....
        /*0ae8*/ 	.word	0x0000a860
        /*0aec*/ 	.word	0x00000000
        /*0af0*/ 	.word	0x000000a0
        /*0af4*/ 	.short	0x010a
        /*0af6*/ 	.byte	0xff
	.zero		1


	//   ....[157]....
        /*0af8*/ 	.word	0x0000a8c0
        /*0afc*/ 	.word	0x00000000
        /*0b00*/ 	.word	0x000000a8
        /*0b04*/ 	.short	0x010a
        /*0b06*/ 	.byte	0xff
	.zero		1


	//   ....[158]....
        /*0b08*/ 	.word	0x0000a920
        /*0b0c*/ 	.word	0x00000000
        /*0b10*/ 	.word	0x000000b0
        /*0b14*/ 	.short	0x010a
        /*0b16*/ 	.byte	0xff
	.zero		1


	//   ....[159]....
        /*0b18*/ 	.word	0x0000a970
        /*0b1c*/ 	.word	0x00000000
        /*0b20*/ 	.word	0x000000d0
        /*0b24*/ 	.short	0x010a
        /*0b26*/ 	.byte	0xff
	.zero		1


	//   ....[160]....
        /*0b28*/ 	.word	0x0000a9c0
        /*0b2c*/ 	.word	0x00000003
        /*0b30*/ 	.word	0x00000080
        /*0b34*/ 	.short	0x010a
        /*0b36*/ 	.byte	0xff
	.zero		1


	//   ....[161]....
        /*0b38*/ 	.word	0x0000aa10
        /*0b3c*/ 	.word	0x0000006a
        /*0b40*/ 	.word	0x000000f0
        /*0b44*/ 	.short	0x010a
        /*0b46*/ 	.byte	0xff
	.zero		1


	//   ....[162]....
        /*0b48*/ 	.word	0x0000aa60
        /*0b4c*/ 	.word	0x00000037
        /*0b50*/ 	.word	0x00000080
        /*0b54*/ 	.short	0x010a
        /*0b56*/ 	.byte	0xff
	.zero		1


	//   ....[163]....
        /*0b58*/ 	.word	0x0000aab0
        /*0b5c*/ 	.word	0x00000049
        /*0b60*/ 	.word	0x00000080
        /*0b64*/ 	.short	0x010a
        /*0b66*/ 	.byte	0xff
	.zero		1


	//   ....[164]....
        /*0b68*/ 	.word	0x0000ab00
        /*0b6c*/ 	.word	0x0000004c
        /*0b70*/ 	.word	0x00000080
        /*0b74*/ 	.short	0x010a
        /*0b76*/ 	.byte	0xff
	.zero		1


	//----- nvinfo : EIATTR_NUM_MBARRIERS
	.align		4
.L_48:
        /*0b78*/ 	.byte	0x03, 0x38
        /*0b7a*/ 	.short	0x002b


	//----- nvinfo : EIATTR_EXIT_INSTR_OFFSETS
	.align		4
        /*0b7c*/ 	.byte	0x04, 0x1c
        /*0b7e*/ 	.short	(.L_50 - .L_49)


	//   ....[0]....
.L_49:
        /*0b80*/ 	.word	0x00002af0


	//   ....[1]....
        /*0b84*/ 	.word	0x00002ff0


	//   ....[2]....
        /*0b88*/ 	.word	0x00003050


	//   ....[3]....
        /*0b8c*/ 	.word	0x000043d0


	//   ....[4]....
        /*0b90*/ 	.word	0x000055c0


	//   ....[5]....
        /*0b94*/ 	.word	0x00005600


	//   ....[6]....
        /*0b98*/ 	.word	0x00009ce0


	//----- nvinfo : EIATTR_MAX_THREADS
	.align		4
.L_50:
        /*0b9c*/ 	.byte	0x04, 0x05
        /*0b9e*/ 	.short	(.L_52 - .L_51)
.L_51:
        /*0ba0*/ 	.word	0x00000100
        /*0ba4*/ 	.word	0x00000001
        /*0ba8*/ 	.word	0x00000001


	//----- nvinfo : EIATTR_CRS_STACK_SIZE
	.align		4
.L_52:
        /*0bac*/ 	.byte	0x04, 0x1e
        /*0bae*/ 	.short	(.L_54 - .L_53)
.L_53:
        /*0bb0*/ 	.word	0x00000000


	//----- nvinfo : EIATTR_CBANK_PARAM_SIZE
	.align		4
.L_54:
        /*0bb4*/ 	.byte	0x03, 0x19
        /*0bb6*/ 	.short	0x0800


	//----- nvinfo : EIATTR_PARAM_CBANK
	.align		4
        /*0bb8*/ 	.byte	0x04, 0x0a
        /*0bba*/ 	.short	(.L_56 - .L_55)
	.align		4
.L_55:
        /*0bbc*/ 	.word	index@(.nv.constant0._ZN7cutlass13device_kernelINS_4gemm6kernel13GemmUniversalIN4cute5tupleIJiiiiEEENS1_10collective13CollectiveMmaINS1_35MainloopSm100TmaUmmaWarpSpecializedILi8ELi2ELi4ENS5_IJNS4_1CILi2EEENSA_ILi1EEESC_EEEEENS5_IJNSA_ILi128EEENSA_ILi256EEESF_EEEaNS5_IJlSC_lEEEaSI_NS4_8TiledMMAINS4_8MMA_AtomIJNS4_21SM100_MMA_S8_2x1SM_SSIaaiLi128ELi256ELNS4_4UMMA5MajorE0ELSN_0ELNSM_8SaturateE0EEEEEENS4_6LayoutINS5_IJSC_SC_SC_EEENS5_IJNSA_ILi0EEEST_ST_EEEEENS5_IJNS4_10UnderscoreESW_SW_EEEEENS4_18SM100_TMA_2SM_LOADENS4_14ComposedLayoutINS4_7SwizzleILi3ELi4ELi3EEENS4_18smem_ptr_flag_bitsILi8EEENSR_INS5_IJNSA_ILi8EEESF_EEENS5_IJSF_SC_EEEEEEEvNS4_8identityESZ_S19_vS1A_EENS_8epilogue10collective18CollectiveEpilogueINS1C_23Sm100TmaWarpSpecializedILi4ELi2ELi32ELb0ELb0EEEJNS5_IJNSA_ILi64EEESG_SF_EEENS5_IJNSR_IS1H_SC_EENSR_INS5_IJNSA_ILi32EEESB_EEENS5_IJSC_SF_EEEEEEEEaSI_aSI_NS1C_6fusion15FusionCallbacksIS1G_NS1P_17LinearCombinationIaiaiLNS_15FloatRoundStyleE2EEES1I_S1O_JEEENS4_5SM1004TMEM4LOAD26SM100_TMEM_LOAD_32dp32b32xENS4_13SM90_TMA_LOADENS10_INS11_ILi1ELi4ELi3EEES14_NSR_INS5_IJS15_S1K_EEENS5_IJS1K_SC_EEEEEEENS4_39AutoVectorizingCopyWithAssumedAlignmentILi128EEENS4_14SM90_TMA_STOREES24_S26_S26_EEEvvEEEEvNT_6ParamsE)
        /*0bc0*/ 	.short	0x0380
        /*0bc2*/ 	.short	0x0800


	//----- nvinfo : EIATTR_SW_WAR
	.align		4
.L_56:
        /*0bc4*/ 	.byte	0x04, 0x36
        /*0bc6*/ 	.short	(.L_58 - .L_57)
.L_57:
        /*0bc8*/ 	.word	0x00000008
.L_58:


//--------------------- .nv.callgraph             --------------------------
	.section	.nv.callgraph,"",@"SHT_CUDA_CALLGRAPH"
	.align	4
	.sectionentsize	8
	.align		4
        /*0000*/ 	.word	0x00000000
	.align		4
        /*0004*/ 	.word	0xffffffff
	.align		4
        /*0008*/ 	.word	index@(_ZN7cutlass13device_kernelINS_4gemm6kernel13GemmUniversalIN4cute5tupleIJiiiiEEENS1_10collective13CollectiveMmaINS1_35MainloopSm100TmaUmmaWarpSpecializedILi8ELi2ELi4ENS5_IJNS4_1CILi2EEENSA_ILi1EEESC_EEEEENS5_IJNSA_ILi128EEENSA_ILi256EEESF_EEEaNS5_IJlSC_lEEEaSI_NS4_8TiledMMAINS4_8MMA_AtomIJNS4_21SM100_MMA_S8_2x1SM_SSIaaiLi128ELi256ELNS4_4UMMA5MajorE0ELSN_0ELNSM_8SaturateE0EEEEEENS4_6LayoutINS5_IJSC_SC_SC_EEENS5_IJNSA_ILi0EEEST_ST_EEEEENS5_IJNS4_10UnderscoreESW_SW_EEEEENS4_18SM100_TMA_2SM_LOADENS4_14ComposedLayoutINS4_7SwizzleILi3ELi4ELi3EEENS4_18smem_ptr_flag_bitsILi8EEENSR_INS5_IJNSA_ILi8EEESF_EEENS5_IJSF_SC_EEEEEEEvNS4_8identityESZ_S19_vS1A_EENS_8epilogue10collective18CollectiveEpilogueINS1C_23Sm100TmaWarpSpecializedILi4ELi2ELi32ELb0ELb0EEEJNS5_IJNSA_ILi64EEESG_SF_EEENS5_IJNSR_IS1H_SC_EENSR_INS5_IJNSA_ILi32EEESB_EEENS5_IJSC_SF_EEEEEEEEaSI_aSI_NS1C_6fusion15FusionCallbacksIS1G_NS1P_17LinearCombinationIaiaiLNS_15FloatRoundStyleE2EEES1I_S1O_JEEENS4_5SM1004TMEM4LOAD26SM100_TMEM_LOAD_32dp32b32xENS4_13SM90_TMA_LOADENS10_INS11_ILi1ELi4ELi3EEES14_NSR_INS5_IJS15_S1K_EEENS5_IJS1K_SC_EEEEEEENS4_39AutoVectorizingCopyWithAssumedAlignmentILi128EEENS4_14SM90_TMA_STOREES24_S26_S26_EEEvvEEEEvNT_6ParamsE)
	.align		4
        /*000c*/ 	.word	index@(__assertfail)
	.align		4
        /*0010*/ 	.word	0x00000000
	.align		4
        /*0014*/ 	.word	0xfffffffe
	.align		4
        /*0018*/ 	.word	0x00000000
	.align		4
        /*001c*/ 	.word	0xfffffffd
	.align		4
        /*0020*/ 	.word	0x00000000
	.align		4
        /*0024*/ 	.word	0xfffffffc


//--------------------- .nv.constant4             --------------------------
	.section	.nv.constant4,"a",@progbits
	.align	8
	.align		8
.nv.constant4:
        /*0000*/ 	.dword	__assertfail
	.align		8
        /*0008*/ 	.dword	__unnamed_1
	.align		8
        /*0010*/ 	.dword	__unnamed_2
	.align		8
        /*0018*/ 	.dword	__unnamed_3
	.align		8
        /*0020*/ 	.dword	_ZN40_INTERNAL_029ed438_4_k_cu_8303da68_295334cuda3std3__45__cpo5beginE
	.align		8
        /*0028*/ 	.dword	_ZN40_INTERNAL_029ed438_4_k_cu_8303da68_295334cuda3std3__45__cpo3endE
	.align		8
        /*0030*/ 	.dword	_ZN40_INTERNAL_029ed438_4_k_cu_8303da68_295334cuda3std3__45__cpo6cbeginE
	.align		8
        /*0038*/ 	.dword	_ZN40_INTERNAL_029ed438_4_k_cu_8303da68_295334cuda3std3__45__cpo4cendE
	.align		8
        /*0040*/ 	.dword	_ZN40_INTERNAL_029ed438_4_k_cu_8303da68_295334cuda3std3__442_GLOBAL__N__029ed438_4_k_cu_8303da68_295336ignoreE
	.align		8
        /*0048*/ 	.dword	_ZN40_INTERNAL_029ed438_4_k_cu_8303da68_295334cuda3std3__419piecewise_constructE
	.align		8
        /*0050*/ 	.dword	_ZN40_INTERNAL_029ed438_4_k_cu_8303da68_295334cuda3std3__48in_placeE
	.align		8
        /*0058*/ 	.dword	_ZN40_INTERNAL_029ed438_4_k_cu_8303da68_295334cuda3std6ranges3__45__cpo4swapE
	.align		8
        /*0060*/ 	.dword	_ZN40_INTERNAL_029ed438_4_k_cu_8303da68_295334cuda3std6ranges3__45__cpo9iter_moveE
	.align		8
        /*0068*/ 	.dword	_ZN40_INTERNAL_029ed438_4_k_cu_8303da68_295334cute7productE
	.align		8
        /*0070*/ 	.dword	_ZN40_INTERNAL_029ed438_4_k_cu_8303da68_295334cute1_E
	.align		8
        /*0078*/ 	.dword	$str$25
	.align		8
        /*0080*/ 	.dword	$str$26
	.align		8
        /*0088*/ 	.dword	$str$27
	.align		8
        /*0090*/ 	.dword	$str$28


//--------------------- .text._ZN7cutlass13device_kernelINS_4gemm6kernel13GemmUniversalIN4cute5tupleIJiiiiEEENS1_10collective13CollectiveMmaINS1_35MainloopSm100TmaUmmaWarpSpecializedILi8ELi2ELi4ENS5_IJNS4_1CILi2EEENSA_ILi1EEESC_EEEEENS5_IJNSA_ILi128EEENSA_ILi256EEESF_EEEaNS5_IJlSC_lEEEaSI_NS4_8TiledMMAINS4_8MMA_AtomIJNS4_21SM100_MMA_S8_2x1SM_SSIaaiLi128ELi256ELNS4_4UMMA5MajorE0ELSN_0ELNSM_8SaturateE0EEEEEENS4_6LayoutINS5_IJSC_SC_SC_EEENS5_IJNSA_ILi0EEEST_ST_EEEEENS5_IJNS4_10UnderscoreESW_SW_EEEEENS4_18SM100_TMA_2SM_LOADENS4_14ComposedLayoutINS4_7SwizzleILi3ELi4ELi3EEENS4_18smem_ptr_flag_bitsILi8EEENSR_INS5_IJNSA_ILi8EEESF_EEENS5_IJSF_SC_EEEEEEEvNS4_8identityESZ_S19_vS1A_EENS_8epilogue10collective18CollectiveEpilogueINS1C_23Sm100TmaWarpSpecializedILi4ELi2ELi32ELb0ELb0EEEJNS5_IJNSA_ILi64EEESG_SF_EEENS5_IJNSR_IS1H_SC_EENSR_INS5_IJNSA_ILi32EEESB_EEENS5_IJSC_SF_EEEEEEEEaSI_aSI_NS1C_6fusion15FusionCallbacksIS1G_NS1P_17LinearCombinationIaiaiLNS_15FloatRoundStyleE2EEES1I_S1O_JEEENS4_5SM1004TMEM4LOAD26SM100_TMEM_LOAD_32dp32b32xENS4_13SM90_TMA_LOADENS10_INS11_ILi1ELi4ELi3EEES14_NSR_INS5_IJS15_S1K_EEENS5_IJS1K_SC_EEEEEEENS4_39AutoVectorizingCopyWithAssumedAlignmentILi128EEENS4_14SM90_TMA_STOREES24_S26_S26_EEEvvEEEEvNT_6ParamsE --------------------------
	.section	.text._ZN7cutlass13device_kernelINS_4gemm6kernel13GemmUniversalIN4cute5tupleIJiiiiEEENS1_10collective13CollectiveMmaINS1_35MainloopSm100TmaUmmaWarpSpecializedILi8ELi2ELi4ENS5_IJNS4_1CILi2EEENSA_ILi1EEESC_EEEEENS5_IJNSA_ILi128EEENSA_ILi256EEESF_EEEaNS5_IJlSC_lEEEaSI_NS4_8TiledMMAINS4_8MMA_AtomIJNS4_21SM100_MMA_S8_2x1SM_SSIaaiLi128ELi256ELNS4_4UMMA5MajorE0ELSN_0ELNSM_8SaturateE0EEEEEENS4_6LayoutINS5_IJSC_SC_SC_EEENS5_IJNSA_ILi0EEEST_ST_EEEEENS5_IJNS4_10UnderscoreESW_SW_EEEEENS4_18SM100_TMA_2SM_LOADENS4_14ComposedLayoutINS4_7SwizzleILi3ELi4ELi3EEENS4_18smem_ptr_flag_bitsILi8EEENSR_INS5_IJNSA_ILi8EEESF_EEENS5_IJSF_SC_EEEEEEEvNS4_8identityESZ_S19_vS1A_EENS_8epilogue10collective18CollectiveEpilogueINS1C_23Sm100TmaWarpSpecializedILi4ELi2ELi32ELb0ELb0EEEJNS5_IJNSA_ILi64EEESG_SF_EEENS5_IJNSR_IS1H_SC_EENSR_INS5_IJNSA_ILi32EEESB_EEENS5_IJSC_SF_EEEEEEEEaSI_aSI_NS1C_6fusion15FusionCallbacksIS1G_NS1P_17LinearCombinationIaiaiLNS_15FloatRoundStyleE2EEES1I_S1O_JEEENS4_5SM1004TMEM4LOAD26SM100_TMEM_LOAD_32dp32b32xENS4_13SM90_TMA_LOADENS10_INS11_ILi1ELi4ELi3EEES14_NSR_INS5_IJS15_S1K_EEENS5_IJS1K_SC_EEEEEEENS4_39AutoVectorizingCopyWithAssumedAlignmentILi128EEENS4_14SM90_TMA_STOREES24_S26_S26_EEEvvEEEEvNT_6ParamsE,"ax",@progbits
	.align	128
.text._ZN7cutlass13device_kernelINS_4gemm6kernel13GemmUniversalIN4cute5tupleIJiiiiEEENS1_10collective13CollectiveMmaINS1_35MainloopSm100TmaUmmaWarpSpecializedILi8ELi2ELi4ENS5_IJNS4_1CILi2EEENSA_ILi1EEESC_EEEEENS5_IJNSA_ILi128EEENSA_ILi256EEESF_EEEaNS5_IJlSC_lEEEaSI_NS4_8TiledMMAINS4_8MMA_AtomIJNS4_21SM100_MMA_S8_2x1SM_SSIaaiLi128ELi256ELNS4_4UMMA5MajorE0ELSN_0ELNSM_8SaturateE0EEEEEENS4_6LayoutINS5_IJSC_SC_SC_EEENS5_IJNSA_ILi0EEEST_ST_EEEEENS5_IJNS4_10UnderscoreESW_SW_EEEEENS4_18SM100_TMA_2SM_LOADENS4_14ComposedLayoutINS4_7SwizzleILi3ELi4ELi3EEENS4_18smem_ptr_flag_bitsILi8EEENSR_INS5_IJNSA_ILi8EEESF_EEENS5_IJSF_SC_EEEEEEEvNS4_8identityESZ_S19_vS1A_EENS_8epilogue10collective18CollectiveEpilogueINS1C_23Sm100TmaWarpSpecializedILi4ELi2ELi32ELb0ELb0EEEJNS5_IJNSA_ILi64EEESG_SF_EEENS5_IJNSR_IS1H_SC_EENSR_INS5_IJNSA_ILi32EEESB_EEENS5_IJSC_SF_EEEEEEEEaSI_aSI_NS1C_6fusion15FusionCallbacksIS1G_NS1P_17LinearCombinationIaiaiLNS_15FloatRoundStyleE2EEES1I_S1O_JEEENS4_5SM1004TMEM4LOAD26SM100_TMEM_LOAD_32dp32b32xENS4_13SM90_TMA_LOADENS10_INS11_ILi1ELi4ELi3EEES14_NSR_INS5_IJS15_S1K_EEENS5_IJS1K_SC_EEEEEEENS4_39AutoVectorizingCopyWithAssumedAlignmentILi128EEENS4_14SM90_TMA_STOREES24_S26_S26_EEEvvEEEEvNT_6ParamsE:
        .type           _ZN7cutlass13device_kernelINS_4gemm6kernel13GemmUniversalIN4cute5tupleIJiiiiEEENS1_10collective13CollectiveMmaINS1_35MainloopSm100TmaUmmaWarpSpecializedILi8ELi2ELi4ENS5_IJNS4_1CILi2EEENSA_ILi1EEESC_EEEEENS5_IJNSA_ILi128EEENSA_ILi256EEESF_EEEaNS5_IJlSC_lEEEaSI_NS4_8TiledMMAINS4_8MMA_AtomIJNS4_21SM100_MMA_S8_2x1SM_SSIaaiLi128ELi256ELNS4_4UMMA5MajorE0ELSN_0ELNSM_8SaturateE0EEEEEENS4_6LayoutINS5_IJSC_SC_SC_EEENS5_IJNSA_ILi0EEEST_ST_EEEEENS5_IJNS4_10UnderscoreESW_SW_EEEEENS4_18SM100_TMA_2SM_LOADENS4_14ComposedLayoutINS4_7SwizzleILi3ELi4ELi3EEENS4_18smem_ptr_flag_bitsILi8EEENSR_INS5_IJNSA_ILi8EEESF_EEENS5_IJSF_SC_EEEEEEEvNS4_8identityESZ_S19_vS1A_EENS_8epilogue10collective18CollectiveEpilogueINS1C_23Sm100TmaWarpSpecializedILi4ELi2ELi32ELb0ELb0EEEJNS5_IJNSA_ILi64EEESG_SF_EEENS5_IJNSR_IS1H_SC_EENSR_INS5_IJNSA_ILi32EEESB_EEENS5_IJSC_SF_EEEEEEEEaSI_aSI_NS1C_6fusion15FusionCallbacksIS1G_NS1P_17LinearCombinationIaiaiLNS_15FloatRoundStyleE2EEES1I_S1O_JEEENS4_5SM1004TMEM4LOAD26SM100_TMEM_LOAD_32dp32b32xENS4_13SM90_TMA_LOADENS10_INS11_ILi1ELi4ELi3EEES14_NSR_INS5_IJS15_S1K_EEENS5_IJS1K_SC_EEEEEEENS4_39AutoVectorizingCopyWithAssumedAlignmentILi128EEENS4_14SM90_TMA_STOREES24_S26_S26_EEEvvEEEEvNT_6ParamsE,@function
        .size           _ZN7cutlass13device_kernelINS_4gemm6kernel13GemmUniversalIN4cute5tupleIJiiiiEEENS1_10collective13CollectiveMmaINS1_35MainloopSm100TmaUmmaWarpSpecializedILi8ELi2ELi4ENS5_IJNS4_1CILi2EEENSA_ILi1EEESC_EEEEENS5_IJNSA_ILi128EEENSA_ILi256EEESF_EEEaNS5_IJlSC_lEEEaSI_NS4_8TiledMMAINS4_8MMA_AtomIJNS4_21SM100_MMA_S8_2x1SM_SSIaaiLi128ELi256ELNS4_4UMMA5MajorE0ELSN_0ELNSM_8SaturateE0EEEEEENS4_6LayoutINS5_IJSC_SC_SC_EEENS5_IJNSA_ILi0EEEST_ST_EEEEENS5_IJNS4_10UnderscoreESW_SW_EEEEENS4_18SM100_TMA_2SM_LOADENS4_14ComposedLayoutINS4_7SwizzleILi3ELi4ELi3EEENS4_18smem_ptr_flag_bitsILi8EEENSR_INS5_IJNSA_ILi8EEESF_EEENS5_IJSF_SC_EEEEEEEvNS4_8identityESZ_S19_vS1A_EENS_8epilogue10collective18CollectiveEpilogueINS1C_23Sm100TmaWarpSpecializedILi4ELi2ELi32ELb0ELb0EEEJNS5_IJNSA_ILi64EEESG_SF_EEENS5_IJNSR_IS1H_SC_EENSR_INS5_IJNSA_ILi32EEESB_EEENS5_IJSC_SF_EEEEEEEEaSI_aSI_NS1C_6fusion15FusionCallbacksIS1G_NS1P_17LinearCombinationIaiaiLNS_15FloatRoundStyleE2EEES1I_S1O_JEEENS4_5SM1004TMEM4LOAD26SM100_TMEM_LOAD_32dp32b32xENS4_13SM90_TMA_LOADENS10_INS11_ILi1ELi4ELi3EEES14_NSR_INS5_IJS15_S1K_EEENS5_IJS1K_SC_EEEEEEENS4_39AutoVectorizingCopyWithAssumedAlignmentILi128EEENS4_14SM90_TMA_STOREES24_S26_S26_EEEvvEEEEvNT_6ParamsE,(.L_x_203 - _ZN7cutlass13device_kernelINS_4gemm6kernel13GemmUniversalIN4cute5tupleIJiiiiEEENS1_10collective13CollectiveMmaINS1_35MainloopSm100TmaUmmaWarpSpecializedILi8ELi2ELi4ENS5_IJNS4_1CILi2EEENSA_ILi1EEESC_EEEEENS5_IJNSA_ILi128EEENSA_ILi256EEESF_EEEaNS5_IJlSC_lEEEaSI_NS4_8TiledMMAINS4_8MMA_AtomIJNS4_21SM100_MMA_S8_2x1SM_SSIaaiLi128ELi256ELNS4_4UMMA5MajorE0ELSN_0ELNSM_8SaturateE0EEEEEENS4_6LayoutINS5_IJSC_SC_SC_EEENS5_IJNSA_ILi0EEEST_ST_EEEEENS5_IJNS4_10UnderscoreESW_SW_EEEEENS4_18SM100_TMA_2SM_LOADENS4_14ComposedLayoutINS4_7SwizzleILi3ELi4ELi3EEENS4_18smem_ptr_flag_bitsILi8EEENSR_INS5_IJNSA_ILi8EEESF_EEENS5_IJSF_SC_EEEEEEEvNS4_8identityESZ_S19_vS1A_EENS_8epilogue10collective18CollectiveEpilogueINS1C_23Sm100TmaWarpSpecializedILi4ELi2ELi32ELb0ELb0EEEJNS5_IJNSA_ILi64EEESG_SF_EEENS5_IJNSR_IS1H_SC_EENSR_INS5_IJNSA_ILi32EEESB_EEENS5_IJSC_SF_EEEEEEEEaSI_aSI_NS1C_6fusion15FusionCallbacksIS1G_NS1P_17LinearCombinationIaiaiLNS_15FloatRoundStyleE2EEES1I_S1O_JEEENS4_5SM1004TMEM4LOAD26SM100_TMEM_LOAD_32dp32b32xENS4_13SM90_TMA_LOADENS10_INS11_ILi1ELi4ELi3EEES14_NSR_INS5_IJS15_S1K_EEENS5_IJS1K_SC_EEEEEEENS4_39AutoVectorizingCopyWithAssumedAlignmentILi128EEENS4_14SM90_TMA_STOREES24_S26_S26_EEEvvEEEEvNT_6ParamsE)
        .other          _ZN7cutlass13device_kernelINS_4gemm6kernel13GemmUniversalIN4cute5tupleIJiiiiEEENS1_10collective13CollectiveMmaINS1_35MainloopSm100TmaUmmaWarpSpecializedILi8ELi2ELi4ENS5_IJNS4_1CILi2EEENSA_ILi1EEESC_EEEEENS5_IJNSA_ILi128EEENSA_ILi256EEESF_EEEaNS5_IJlSC_lEEEaSI_NS4_8TiledMMAINS4_8MMA_AtomIJNS4_21SM100_MMA_S8_2x1SM_SSIaaiLi128ELi256ELNS4_4UMMA5MajorE0ELSN_0ELNSM_8SaturateE0EEEEEENS4_6LayoutINS5_IJSC_SC_SC_EEENS5_IJNSA_ILi0EEEST_ST_EEEEENS5_IJNS4_10UnderscoreESW_SW_EEEEENS4_18SM100_TMA_2SM_LOADENS4_14ComposedLayoutINS4_7SwizzleILi3ELi4ELi3EEENS4_18smem_ptr_flag_bitsILi8EEENSR_INS5_IJNSA_ILi8EEESF_EEENS5_IJSF_SC_EEEEEEEvNS4_8identityESZ_S19_vS1A_EENS_8epilogue10collective18CollectiveEpilogueINS1C_23Sm100TmaWarpSpecializedILi4ELi2ELi32ELb0ELb0EEEJNS5_IJNSA_ILi64EEESG_SF_EEENS5_IJNSR_IS1H_SC_EENSR_INS5_IJNSA_ILi32EEESB_EEENS5_IJSC_SF_EEEEEEEEaSI_aSI_NS1C_6fusion15FusionCallbacksIS1G_NS1P_17LinearCombinationIaiaiLNS_15FloatRoundStyleE2EEES1I_S1O_JEEENS4_5SM1004TMEM4LOAD26SM100_TMEM_LOAD_32dp32b32xENS4_13SM90_TMA_LOADENS10_INS11_ILi1ELi4ELi3EEES14_NSR_INS5_IJS15_S1K_EEENS5_IJS1K_SC_EEEEEEENS4_39AutoVectorizingCopyWithAssumedAlignmentILi128EEENS4_14SM90_TMA_STOREES24_S26_S26_EEEvvEEEEvNT_6ParamsE,@"STO_CUDA_ENTRY STV_DEFAULT"
_ZN7cutlass13device_kernelINS_4gemm6kernel13GemmUniversalIN4cute5tupleIJiiiiEEENS1_10collective13CollectiveMmaINS1_35MainloopSm100TmaUmmaWarpSpecializedILi8ELi2ELi4ENS5_IJNS4_1CILi2EEENSA_ILi1EEESC_EEEEENS5_IJNSA_ILi128EEENSA_ILi256EEESF_EEEaNS5_IJlSC_lEEEaSI_NS4_8TiledMMAINS4_8MMA_AtomIJNS4_21SM100_MMA_S8_2x1SM_SSIaaiLi128ELi256ELNS4_4UMMA5MajorE0ELSN_0ELNSM_8SaturateE0EEEEEENS4_6LayoutINS5_IJSC_SC_SC_EEENS5_IJNSA_ILi0EEEST_ST_EEEEENS5_IJNS4_10UnderscoreESW_SW_EEEEENS4_18SM100_TMA_2SM_LOADENS4_14ComposedLayoutINS4_7SwizzleILi3ELi4ELi3EEENS4_18smem_ptr_flag_bitsILi8EEENSR_INS5_IJNSA_ILi8EEESF_EEENS5_IJSF_SC_EEEEEEEvNS4_8identityESZ_S19_vS1A_EENS_8epilogue10collective18CollectiveEpilogueINS1C_23Sm100TmaWarpSpecializedILi4ELi2ELi32ELb0ELb0EEEJNS5_IJNSA_ILi64EEESG_SF_EEENS5_IJNSR_IS1H_SC_EENSR_INS5_IJNSA_ILi32EEESB_EEENS5_IJSC_SF_EEEEEEEEaSI_aSI_NS1C_6fusion15FusionCallbacksIS1G_NS1P_17LinearCombinationIaiaiLNS_15FloatRoundStyleE2EEES1I_S1O_JEEENS4_5SM1004TMEM4LOAD26SM100_TMEM_LOAD_32dp32b32xENS4_13SM90_TMA_LOADENS10_INS11_ILi1ELi4ELi3EEES14_NSR_INS5_IJS15_S1K_EEENS5_IJS1K_SC_EEEEEEENS4_39AutoVectorizingCopyWithAssumedAlignmentILi128EEENS4_14SM90_TMA_STOREES24_S26_S26_EEEvvEEEEvNT_6ParamsE:
[----:B------:R-:W1:Y:S01]  /*0000*/  LDC R1, c[0x0][0x37c] ;  /* 0x0000df00ff017b82 */ /* 0x000e620000000800 */
[----:B------:R-:W2:Y:S01]  /*0010*/  S2R R104, SR_TID.X ;  /* 0x0000000000687919 */ /* 0x000ea20000002100 */
[----:B------:R-:W3:Y:S06]  /*0020*/  LDCU.64 UR6, c[0x0][0x890] ;  /* 0x00011200ff0677ac */ /* 0x000eec0008000a00 */
[----:B------:R-:W4:Y:S01]  /*0030*/  S2UR UR37, SR_CgaCtaId ;  /* 0x00000000002579c3 */ /* 0x000f220000008800 */
[----:B------:R-:W-:Y:S02]  /*0040*/  PRMT R91, RZ, 0x7610, R91 ;  /* 0x00007610ff5b7816 */ /* 0x000fe4000000005b */
[----:B------:R-:W-:Y:S01]  /*0050*/  ELECT P1, URZ, PT ;  /* 0x0000000000ff782f */ /* 0x000fe20003820000 */
[----:B------:R-:W1:Y:S01]  /*0060*/  LDCU.64 UR46, c[0x0][0x358] ;  /* 0x00006b00ff2e77ac */ /* 0x000e620008000a00 */
[----:B---3--:R-:W-:-:S04]  /*0070*/  UISETP.NE.U32.AND UP0, UPT, UR6, URZ, UPT ;  /* 0x000000ff0600728c */ /* 0x008fc8000bf05070 */
[----:B------:R-:W-:Y:S02]  /*0080*/  UISETP.NE.AND.EX UP0, UPT, UR7, URZ, UPT, UP0 ;  /* 0x000000ff0700728c */ /* 0x000fe4000bf05300 */
[----:B----4-:R-:W-:Y:S02]  /*0090*/  ULOP3.LUT UR5, UR37, 0x1, URZ, 0xc0, !UPT ;  /* 0x0000000125057892 */ /* 0x010fe4000f8ec0ff */
[----:B------:R-:W-:Y:S01]  /*00a0*/  ULOP3.LUT UR4, UR37, 0x1, URZ, 0x3c, !UPT ;  /* 0x0000000125047892 */ /* 0x000fe2000f8e3cff */
[----:B--2---:R-:W-:-:S05]  /*00b0*/  SHF.R.U32.HI R97, RZ, 0x5, R104 ;  /* 0x00000005ff617819 */ /* 0x004fca0000011668 */
[----:B------:R-:W2:Y:S02]  /*00c0*/  SHFL.IDX PT, R0, R97, RZ, 0x1f ;  /* 0x00001fff61007589 */ /* 0x000ea400000e0000 */
[----:B--2---:R-:W-:Y:S01]  /*00d0*/  R2UR UR10, R0 ;  /* 0x00000000000a72ca */ /* 0x004fe200000e0000 */
[----:B-1----:R-:W-:-:S14]  /*00e0*/  BRA.U UP0, `(.L_x_0) ;  /* 0x00000001002c7547 */ /* 0x002fdc000b800000 */
[----:B------:R-:W1:Y:S02]  /*00f0*/  LDCU.64 UR8, c[0x0][0x888] ;  /* 0x00011100ff0877ac */ /* 0x000e640008000a00 */
[----:B-1----:R-:W-:-:S04]  /*0100*/  UISETP.NE.U32.AND UP0, UPT, UR8, URZ, UPT ;  /* 0x000000ff0800728c */ /* 0x002fc8000bf05070 */
[----:B------:R-:W-:-:S09]  /*0110*/  UISETP.NE.AND.EX UP0, UPT, UR9, URZ, UPT, UP0 ;  /* 0x000000ff0900728c */ /* 0x000fd2000bf05300 */
[----:B------:R-:W-:Y:S05]  /*0120*/  BRA.U !UP0, `(.L_x_1) ;  /* 0x0000000108107547 */ /* 0x000fea000b800000 */
[----:B------:R-:W1:Y:S02]  /*0130*/  LDC.64 R50, c[0x0][0x888] ;  /* 0x00022200ff327b82 */ /* 0x000e640000000a00 */
[----:B-1----:R1:W5:Y:S01]  /*0140*/  LDG.E R50, desc[UR46][R50.64] ;  /* 0x0000002e32327981 */ /* 0x002362000c1e1900 */
[----:B------:R-:W-:Y:S01]  /*0150*/  HFMA2 R91, -RZ, RZ, 0, 5.9604644775390625e-08 ;  /* 0x00000001ff5b7431 */ /* 0x000fe200000001ff */
[----:B------:R-:W-:Y:S05]  /*0160*/  BRA `(.L_x_0) ;  /* 0x00000000000c7947 */ /* 0x000fea0003800000 */
.L_x_1:
[----:B------:R-:W1:Y:S01]  /*0170*/  LDCU UR8, c[0x0][0x880] ;  /* 0x00011000ff0877ac */ /* 0x000e620008000800 */
[----:B------:R-:W-:Y:S01]  /*0180*/  HFMA2 R91, -RZ, RZ, 0, 5.9604644775390625e-08 ;  /* 0x00000001ff5b7431 */ /* 0x000fe200000001ff */
[----:B-1----:R-:W-:-:S07]  /*0190*/  MOV R50, UR8 ;  /* 0x0000000800327c02 */ /* 0x002fce0008000f00 */
.L_x_0:
[----:B------:R-:W2:Y:S02]  /*01a0*/  LDCU.64 UR8, c[0x0][0x8b0] ;  /* 0x00011600ff0877ac */ /* 0x000ea40008000a00 */
[----:B--2---:R-:W-:-:S04]  /*01b0*/  UISETP.NE.U32.AND UP0, UPT, UR8, URZ, UPT ;  /* 0x000000ff0800728c */ /* 0x004fc8000bf05070 */
[----:B------:R-:W-:-:S09]  /*01c0*/  UISETP.NE.AND.EX UP0, UPT, UR9, URZ, UPT, UP0 ;  /* 0x000000ff0900728c */ /* 0x000fd2000bf05300 */
[----:B------:R-:W-:Y:S05]  /*01d0*/  BRA.U UP0, `(.L_x_2) ;  /* 0x0000000100247547 */ /* 0x000fea000b800000 */
[----:B------:R-:W2:Y:S02]  /*01e0*/  LDCU.64 UR8, c[0x0][0x8a8] ;  /* 0x00011500ff0877ac */ /* 0x000ea40008000a00 */
[----:B--2---:R-:W-:-:S04]  /*01f0*/  UISETP.NE.U32.AND UP0, UPT, UR8, URZ, UPT ;  /* 0x000000ff0800728c */ /* 0x004fc8000bf05070 */
[----:B------:R-:W-:-:S09]  /*0200*/  UISETP.NE.AND.EX UP0, UPT, UR9, URZ, UPT, UP0 ;  /* 0x000000ff0900728c */ /* 0x000fd2000bf05300 */
[----:B------:R-:W-:Y:S05]  /*0210*/  BRA.U !UP0, `(.L_x_3) ;  /* 0x00000001080c7547 */ /* 0x000fea000b800000 */
[----:B------:R-:W2:Y:S02]  /*0220*/  LDC.64 R46, c[0x0][0x8a8] ;  /* 0x00022a00ff2e7b82 */ /* 0x000ea40000000a00 */
[----:B--2---:R2:W5:Y:S01]  /*0230*/  LDG.E R46, desc[UR46][R46.64] ;  /* 0x0000002e2e2e7981 */ /* 0x004562000c1e1900 */
[----:B------:R-:W-:Y:S05]  /*0240*/  BRA `(.L_x_2) ;  /* 0x0000000000087947 */ /* 0x000fea0003800000 */
.L_x_3:
[----:B------:R-:W2:Y:S02]  /*0250*/  LDCU UR8, c[0x0][0x8a0] ;  /* 0x00011400ff0877ac */ /* 0x000ea40008000800 */
[----:B--2---:R-:W-:Y:S02]  /*0260*/  MOV R46, UR8 ;  /* 0x00000008002e7c02 */ /* 0x004fe40008000f00 */
.L_x_2:
[----:B------:R-:W-:Y:S01]  /*0270*/  IMAD.U32 R0, RZ, RZ, UR10 ;  /* 0x0000000aff007e24 */ /* 0x000fe2000f8e00ff */
[----:B------:R-:W-:Y:S04]  /*0280*/  BSSY.RECONVERGENT B0, `(.L_x_4) ;  /* 0x000000c000007945 */ /* 0x000fe80003800200 */
[C---:B------:R-:W-:Y:S02]  /*0290*/  ISETP.NE.OR P2, PT, R0.reuse, 0x1, !P1 ;  /* 0x000000010000780c */ /* 0x040fe40004f45670 */
[----:B------:R-:W-:-:S11]  /*02a0*/  ISETP.NE.OR P0, PT, R0, 0x3, !P1 ;  /* 0x000000030000780c */ /* 0x000fd60004f05670 */
[----:B------:R-:W-:Y:S05]  /*02b0*/  @P2 BRA `(.L_x_5) ;  /* 0x0000000000202947 */ /* 0x000fea0003800000 */
[----:B------:R-:W3:Y:S02]  /*02c0*/  LDCU.64 UR8, c[0x0][0x348] ;  /* 0x00006900ff0877ac */ /* 0x000ee40008000a00 */
[----:B---3--:R-:W-:Y:S02]  /*02d0*/  UIADD3 UR12, UP1, UPT, UR8, 0x80, URZ ;  /* 0x00000080080c7890 */ /* 0x008fe4000ff3e0ff */
[----:B------:R-:W-:Y:S02]  /*02e0*/  UIADD3 UR8, UP0, UPT, UR8, 0x180, URZ ;  /* 0x0000018008087890 */ /* 0x000fe4000ff1e0ff */
[----:B------:R-:W-:Y:S02]  /*02f0*/  UIADD3.X UR13, UPT, UPT, URZ, UR9, URZ, UP1, !UPT ;  /* 0x00000009ff0d7290 */ /* 0x000fe40008ffe4ff */
[----:B------:R-:W-:-:S07]  /*0300*/  UIADD3.X UR9, UPT, UPT, URZ, UR9, URZ, UP0, !UPT ;  /* 0x00000009ff097290 */ /* 0x000fce00087fe4ff */
[----:B------:R3:W-:Y:S02]  /*0310*/  UTMACCTL.PF [UR12] ;  /* 0x000000000c0079b9 */ /* 0x0007e40008040000 */
[----:B------:R3:W-:Y:S02]  /*0320*/  UTMACCTL.PF [UR8] ;  /* 0x00000000080079b9 */ /* 0x0007e40008040000 */
[----:B---3--:R-:W-:Y:S01]  /*0330*/  NOP ;  /* 0x0000000000007918 */ /* 0x008fe20000000000 */
.L_x_5:
[----:B------:R-:W-:Y:S05]  /*0340*/  BSYNC.RECONVERGENT B0 ;  /* 0x0000000000007941 */ /* 0x000fea0003800200 */
.L_x_4:
[----:B------:R-:W-:Y:S04]  /*0350*/  BSSY.RECONVERGENT B0, `(.L_x_6) ;  /* 0x000000a000007945 */ /* 0x000fe80003800200 */
        /* <DEDUP_REMOVED lines=9> */
.L_x_7:
[----:B------:R-:W-:Y:S05]  /*03f0*/  BSYNC.RECONVERGENT B0 ;  /* 0x0000000000007941 */ /* 0x000fea0003800200 */
.L_x_6:
[----:B------:R-:W3:Y:S01]  /*0400*/  LDCU.64 UR8, c[0x0][0x888] ;  /* 0x00011100ff0877ac */ /* 0x000ee20008000a00 */
[----:B------:R-:W-:Y:S02]  /*0410*/  UISETP.EQ.U32.AND UP1, UPT, UR6, URZ, UPT ;  /* 0x000000ff0600728c */ /* 0x000fe4000bf22070 */
[----:B------:R-:W-:Y:S02]  /*0420*/  UPLOP3.LUT UP5, UPT, UPT, UPT, UPT, 0x80, 0x8 ;  /* 0x000000000008789c */ /* 0x000fe40003faf070 */
[----:B---3--:R-:W-:-:S04]  /*0430*/  UISETP.NE.U32.AND UP0, UPT, UR8, URZ, UPT ;  /* 0x000000ff0800728c */ /* 0x008fc8000bf05070 */
[----:B------:R-:W-:-:S04]  /*0440*/  UISETP.NE.AND.EX UP0, UPT, UR9, URZ, UPT, UP0 ;  /* 0x000000ff0900728c */ /* 0x000fc8000bf05300 */
[----:B------:R-:W-:-:S04]  /*0450*/  UISETP.EQ.OR.EX UP2, UPT, UR7, URZ, !UP0, UP1 ;  /* 0x000000ff0700728c */ /* 0x000fc8000c742710 */
[----:B------:R-:W-:-:S05]  /*0460*/  UP2UR UR50, UPR, URZ, 0x4 ;  /* 0x00000004ff327883 */ /* 0x000fca0008000000 */
[----:B------:R-:W-:Y:S07]  /*0470*/  BRA.U !UP2, `(.L_x_8) ;  /* 0x000000010a207547 */ /* 0x000fee000b800000 */
[----:B-----5:R-:W-:Y:S01]  /*0480*/  R2UR UR8, R50 ;  /* 0x00000000320872ca */ /* 0x020fe200000e0000 */
[----:B------:R-:W-:Y:S02]  /*0490*/  UISETP.NE.U32.AND UP2, UPT, UR6, URZ, UPT ;  /* 0x000000ff0600728c */ /* 0x000fe4000bf45070 */
[----:B------:R-:W-:Y:S02]  /*04a0*/  USEL UR6, URZ, 0xffffffff, UP0 ;  /* 0xffffffffff067887 */ /* 0x000fe40008000000 */
[----:B------:R-:W-:-:S08]  /*04b0*/  UISETP.NE.AND.EX UP2, UPT, UR7, URZ, UPT, UP2 ;  /* 0x000000ff0700728c */ /* 0x000fd0000bf45320 */
[----:B------:R-:W-:-:S04]  /*04c0*/  UISETP.NE.AND UP1, UPT, UR8, URZ, UPT ;  /* 0x000000ff0800728c */ /* 0x000fc8000bf25270 */
[----:B------:R-:W-:-:S04]  /*04d0*/  @!UP2 USEL UR6, URZ, 0xffffffff, UP1 ;  /* 0xffffffffff06a887 */ /* 0x000fc80008800000 */
[----:B------:R-:W-:-:S04]  /*04e0*/  ULOP3.LUT UR6, UR6, 0x1, URZ, 0xc0, !UPT ;  /* 0x0000000106067892 */ /* 0x000fc8000f8ec0ff */
[----:B------:R-:W-:-:S11]  /*04f0*/  UISETP.NE.U32.AND UP5, UPT, UR6, 0x1, UPT ;  /* 0x000000010600788c */ /* 0x000fd6000bfa5070 */
.L_x_8:
[----:B------:R-:W3:Y:S01]  /*0500*/  SHFL.IDX PT, R0, R97, RZ, 0x1f ;  /* 0x00001fff61007589 */ /* 0x000ee200000e0000 */
[----:B------:R-:W-:-:S04]  /*0510*/  UISETP.NE.AND UP1, UPT, UR10, 0x2, UPT ;  /* 0x000000020a00788c */ /* 0x000fc8000bf25270 */
[----:B------:R-:W-:Y:S02]  /*0520*/  UISETP.EQ.AND UP2, UPT, UR5, URZ, !UP1 ;  /* 0x000000ff0500728c */ /* 0x000fe4000cf42270 */
[----:B------:R-:W-:-:S04]  /*0530*/  USEL UR6, URZ, 0x1, UP1 ;  /* 0x00000001ff067887 */ /* 0x000fc80008800000 */
[----:B------:R-:W-:Y:S02]  /*0540*/  PLOP3.LUT P5, PT, P1, PT, UP2, 0x80, 0x8 ;  /* 0x000000000008781c */ /* 0x000fe40000faf028 */
[----:B---3--:R-:W-:-:S13]  /*0550*/  ISETP.NE.AND P0, PT, R0, RZ, PT ;  /* 0x000000ff0000720c */ /* 0x008fda0003f05270 */
[----:B------:R-:W-:Y:S05]  /*0560*/  @P0 BRA `(.L_x_9) ;  /* 0x0000000000640947 */ /* 0x000fea0003800000 */
[----:B------:R-:W-:Y:S01]  /*0570*/  UMOV UR8, 0x400 ;  /* 0x0000040000087882 */ /* 0x000fe20000000000 */
[----:B------:R-:W-:Y:S01]  /*0580*/  UMOV UR7, 0x1 ;  /* 0x0000000100077882 */ /* 0x000fe20000000000 */
[----:B------:R-:W-:Y:S02]  /*0590*/  ULEA UR8, UR37, UR8, 0x18 ;  /* 0x0000000825087291 */ /* 0x000fe4000f8ec0ff */
[----:B------:R-:W-:-:S04]  /*05a0*/  UIADD3 UR12, UPT, UPT, -UR7, 0x100000, URZ ;  /* 0x00100000070c7890 */ /* 0x000fc8000fffe1ff */
[----:B------:R-:W-:Y:S02]  /*05b0*/  USHF.L.U32 UR13, UR12, 0xb, URZ ;  /* 0x0000000b0c0d7899 */ /* 0x000fe400080006ff */
[----:B------:R-:W-:Y:S01]  /*05c0*/  USHF.L.U32 UR12, UR12, 0x1, URZ ;  /* 0x000000010c0c7899 */ /* 0x000fe200080006ff */
[----:B------:R-:W-:Y:S01]  /*05d0*/  ELECT P0, URZ, PT ;  /* 0x0000000000ff782f */ /* 0x000fe20003800000 */
[----:B------:R-:W3:Y:S10]  /*05e0*/  FENCE.VIEW.ASYNC.S ;  /* 0x00000000000073c6 */ /* 0x000ef40000000000 */
[----:B---3--:R3:W4:Y:S01]  /*05f0*/  SYNCS.EXCH.64 URZ, [UR8], UR12 ;  /* 0x0000000c08ff75b2 */ /* 0x0087220008000100 */
[----:B------:R3:W1:Y:S01]  /*0600*/  SYNCS.EXCH.64 URZ, [UR8+0x40], UR12 ;  /* 0x0000400c08ff75b2 */ /* 0x0006620008000100 */
        /* <DEDUP_REMOVED lines=13> */
[----:B------:R3:W1:Y:S02]  /*06e0*/  SYNCS.EXCH.64 URZ, [UR8+0x78], UR12 ;  /* 0x0000780c08ff75b2 */ /* 0x0006640008000100 */
[----:B---3--:R-:W-:Y:S01]  /*06f0*/  NOP ;  /* 0x0000000000007918 */ /* 0x008fe20000000000 */
.L_x_9:
[----:B------:R-:W3:Y:S01]  /*0700*/  SHFL.IDX PT, R0, R97, RZ, 0x1f ;  /* 0x00001fff61007589 */ /* 0x000ee200000e0000 */
[----:B------:R-:W-:Y:S01]  /*0710*/  NOP ;  /* 0x0000000000007918 */ /* 0x000fe20000000000 */
[----:B---3--:R-:W-:-:S13]  /*0720*/  ISETP.NE.AND P0, PT, R0, 0x1, PT ;  /* 0x000000010000780c */ /* 0x008fda0003f05270 */
[----:B------:R-:W-:Y:S05]  /*0730*/  @P0 BRA `(.L_x_10) ;  /* 0x0000000000540947 */ /* 0x000fea0003800000 */
[----:B------:R-:W-:Y:S01]  /*0740*/  UMOV UR9, 0x400 ;  /* 0x0000040000097882 */ /* 0x000fe20000000000 */
[----:B------:R-:W-:Y:S01]  /*0750*/  UMOV UR8, 0x20 ;  /* 0x0000002000087882 */ /* 0x000fe20000000000 */
[----:B------:R-:W-:Y:S01]  /*0760*/  UMOV UR7, 0x80 ;  /* 0x0000008000077882 */ /* 0x000fe20000000000 */
[----:B------:R-:W-:Y:S02]  /*0770*/  ULEA UR9, UR37, UR9, 0x18 ;  /* 0x0000000925097291 */ /* 0x000fe4000f8ec0ff */
[----:B------:R-:W-:-:S04]  /*0780*/  UIADD3 UR12, UPT, UPT, -UR8, 0x100000, URZ ;  /* 0x00100000080c7890 */ /* 0x000fc8000fffe1ff */
[----:B------:R-:W-:Y:S02]  /*0790*/  USHF.L.U32 UR13, UR12, 0xb, URZ ;  /* 0x0000000b0c0d7899 */ /* 0x000fe400080006ff */
[----:B------:R-:W-:Y:S02]  /*07a0*/  USHF.L.U32 UR12, UR12, 0x1, URZ ;  /* 0x000000010c0c7899 */ /* 0x000fe400080006ff */
[----:B------:R-:W-:-:S04]  /*07b0*/  UIADD3 UR14, UPT, UPT, -UR7, 0x100000, URZ ;  /* 0x00100000070e7890 */ /* 0x000fc8000fffe1ff */
[----:B------:R-:W-:Y:S02]  /*07c0*/  USHF.L.U32 UR15, UR14, 0xb, URZ ;  /* 0x0000000b0e0f7899 */ /* 0x000fe400080006ff */
[----:B------:R-:W-:Y:S01]  /*07d0*/  USHF.L.U32 UR14, UR14, 0x1, URZ ;  /* 0x000000010e0e7899 */ /* 0x000fe200080006ff */
[----:B------:R-:W-:Y:S01]  /*07e0*/  ELECT P0, URZ, PT ;  /* 0x0000000000ff782f */ /* 0x000fe20003800000 */
[----:B------:R-:W3:Y:S02]  /*07f0*/  FENCE.VIEW.ASYNC.S ;  /* 0x00000000000073c6 */ /* 0x000ee40000000000 */
[----:B---3--:R3:W1:Y:S08]  /*0800*/  SYNCS.EXCH.64 URZ, [UR9+0x80], UR12 ;  /* 0x0000800c09ff75b2 */ /* 0x0086700008000100 */
[----:B------:R3:W1:Y:S01]  /*0810*/  SYNCS.EXCH.64 URZ, [UR9+0xa0], UR14 ;  /* 0x0000a00e09ff75b2 */ /* 0x0006620008000100 */
[----:B------:R3:W1:Y:S01]  /*0820*/  SYNCS.EXCH.64 URZ, [UR9+0x88], UR12 ;  /* 0x0000880c09ff75b2 */ /* 0x0006620008000100 */
[----:B------:R3:W1:Y:S01]  /*0830*/  SYNCS.EXCH.64 URZ, [UR9+0xa8], UR14 ;  /* 0x0000a80e09ff75b2 */ /* 0x0006620008000100 */
[----:B------:R3:W1:Y:S01]  /*0840*/  SYNCS.EXCH.64 URZ, [UR9+0x90], UR12 ;  /* 0x0000900c09ff75b2 */ /* 0x0006620008000100 */
[----:B------:R3:W1:Y:S01]  /*0850*/  SYNCS.EXCH.64 URZ, [UR9+0xb0], UR14 ;  /* 0x0000b00e09ff75b2 */ /* 0x0006620008000100 */
[----:B------:R3:W1:Y:S01]  /*0860*/  SYNCS.EXCH.64 URZ, [UR9+0x98], UR12 ;  /* 0x0000980c09ff75b2 */ /* 0x0006620008000100 */
[----:B------:R3:W1:Y:S01]  /*0870*/  SYNCS.EXCH.64 URZ, [UR9+0xb8], UR14 ;  /* 0x0000b80e09ff75b2 */ /* 0x0006620008000100 */
[----:B------:R-:W-:Y:S01]  /*0880*/  NOP ;  /* 0x0000000000007918 */ /* 0x000fe20000000000 */
.L_x_10:
[----:B------:R-:W2:Y:S01]  /*0890*/  SHFL.IDX PT, R0, R97, RZ, 0x1f ;  /* 0x00001fff61007589 */ /* 0x000ea200000e0000 */
[----:B------:R-:W-:Y:S01]  /*08a0*/  NOP ;  /* 0x0000000000007918 */ /* 0x000fe20000000000 */
[----:B--2---:R-:W-:-:S13]  /*08b0*/  ISETP.NE.AND P0, PT, R0, 0x3, PT ;  /* 0x000000030000780c */ /* 0x004fda0003f05270 */
[----:B------:R-:W-:Y:S05]  /*08c0*/  @P0 BRA `(.L_x_11) ;  /* 0x00000000002c0947 */ /* 0x000fea0003800000 */
[----:B------:R-:W-:Y:S01]  /*08d0*/  UMOV UR8, 0x400 ;  /* 0x0000040000087882 */ /* 0x000fe20000000000 */
[----:B------:R-:W-:Y:S01]  /*08e0*/  UMOV UR7, 0x20 ;  /* 0x0000002000077882 */ /* 0x000fe20000000000 */
[----:B------:R-:W-:Y:S02]  /*08f0*/  ULEA UR8, UR37, UR8, 0x18 ;  /* 0x0000000825087291 */ /* 0x000fe4000f8ec0ff */
[----:B---3--:R-:W-:-:S04]  /*0900*/  UIADD3 UR12, UPT, UPT, -UR7, 0x100000, URZ ;  /* 0x00100000070c7890 */ /* 0x008fc8000fffe1ff */
[----:B------:R-:W-:Y:S02]  /*0910*/  USHF.L.U32 UR13, UR12, 0xb, URZ ;  /* 0x0000000b0c0d7899 */ /* 0x000fe400080006ff */
[----:B------:R-:W-:Y:S01]  /*0920*/  USHF.L.U32 UR12, UR12, 0x1, URZ ;  /* 0x000000010c0c7899 */ /* 0x000fe200080006ff */
[----:B------:R-:W-:Y:S01]  /*0930*/  ELECT P0, URZ, PT ;  /* 0x0000000000ff782f */ /* 0x000fe20003800000 */
[----:B------:R-:W2:Y:S10]  /*0940*/  FENCE.VIEW.ASYNC.S ;  /* 0x00000000000073c6 */ /* 0x000eb40000000000 */
[----:B--2---:R2:W3:Y:S01]  /*0950*/  SYNCS.EXCH.64 URZ, [UR8+0xc0], UR12 ;  /* 0x0000c00c08ff75b2 */ /* 0x0044e20008000100 */
[----:B------:R2:W1:Y:S01]  /*0960*/  SYNCS.EXCH.64 URZ, [UR8+0xc8], UR12 ;  /* 0x0000c80c08ff75b2 */ /* 0x0004620008000100 */
[----:B------:R-:W-:Y:S01]  /*0970*/  NOP ;  /* 0x0000000000007918 */ /* 0x000fe20000000000 */
.L_x_11:
[----:B------:R-:W4:Y:S01]  /*0980*/  SHFL.IDX PT, R0, R97, RZ, 0x1f ;  /* 0x00001fff61007589 */ /* 0x000f2200000e0000 */
[----:B------:R-:W-:Y:S01]  /*0990*/  NOP ;  /* 0x0000000000007918 */ /* 0x000fe20000000000 */
[----:B----4-:R-:W-:-:S13]  /*09a0*/  ISETP.NE.AND P0, PT, R0, 0x4, PT ;  /* 0x000000040000780c */ /* 0x010fda0003f05270 */
[----:B------:R-:W-:Y:S05]  /*09b0*/  @P0 BRA `(.L_x_12) ;  /* 0x0000000000480947 */ /* 0x000fea0003800000 */
[----:B---3--:R-:W-:Y:S01]  /*09c0*/  UMOV UR9, 0x1e0 ;  /* 0x000001e000097882 */ /* 0x008fe20000000000 */
[----:B--2---:R-:W-:Y:S01]  /*09d0*/  UMOV UR8, 0x400 ;  /* 0x0000040000087882 */ /* 0x004fe20000000000 */
[----:B------:R-:W-:Y:S01]  /*09e0*/  USEL UR9, UR9, 0x1a0, UP5 ;  /* 0x000001a009097887 */ /* 0x000fe2000a800000 */
        /* <DEDUP_REMOVED lines=9> */
[----:B------:R-:W2:Y:S02]  /*0a80*/  FENCE.VIEW.ASYNC.S ;  /* 0x00000000000073c6 */ /* 0x000ea40000000000 */
[----:B--2---:R4:W2:Y:S08]  /*0a90*/  SYNCS.EXCH.64 URZ, [UR8+0xd0], UR12 ;  /* 0x0000d00c08ff75b2 */ /* 0x0048b00008000100 */
[----:B------:R4:W3:Y:S01]  /*0aa0*/  SYNCS.EXCH.64 URZ, [UR8+0xe0], UR14 ;  /* 0x0000e00e08ff75b2 */ /* 0x0008e20008000100 */
[----:B------:R4:W1:Y:S01]  /*0ab0*/  SYNCS.EXCH.64 URZ, [UR8+0xd8], UR12 ;  /* 0x0000d80c08ff75b2 */ /* 0x0008620008000100 */
[----:B------:R4:W1:Y:S02]  /*0ac0*/  SYNCS.EXCH.64 URZ, [UR8+0xe8], UR14 ;  /* 0x0000e80e08ff75b2 */ /* 0x0008640008000100 */
[----:B----4-:R-:W-:Y:S01]  /*0ad0*/  NOP ;  /* 0x0000000000007918 */ /* 0x010fe20000000000 */
.L_x_12:
[----:B------:R-:W4:Y:S01]  /*0ae0*/  SHFL.IDX PT, R0, R97, RZ, 0x1f ;  /* 0x00001fff61007589 */ /* 0x000f2200000e0000 */
[----:B------:R-:W-:Y:S01]  /*0af0*/  NOP ;  /* 0x0000000000007918 */ /* 0x000fe20000000000 */
[----:B----4-:R-:W-:-:S13]  /*0b00*/  ISETP.NE.AND P0, PT, R0, 0x5, PT ;  /* 0x000000050000780c */ /* 0x010fda0003f05270 */
[----:B------:R-:W-:Y:S05]  /*0b10*/  @P0 BRA `(.L_x_13) ;  /* 0x0000000000540947 */ /* 0x000fea0003800000 */
[----:B---3--:R-:W-:Y:S01]  /*0b20*/  UMOV UR9, 0x400 ;  /* 0x0000040000097882 */ /* 0x008fe20000000000 */
[----:B--2---:R-:W-:Y:S01]  /*0b30*/  UMOV UR8, 0x1 ;  /* 0x0000000100087882 */ /* 0x004fe20000000000 */
        /* <DEDUP_REMOVED lines=13> */
[----:B------:R4:W1:Y:S01]  /*0c10*/  SYNCS.EXCH.64 URZ, [UR9+0x118], UR14 ;  /* 0x0001180e09ff75b2 */ /* 0x0008620008000100 */
[----:B------:R4:W1:Y:S01]  /*0c20*/  SYNCS.EXCH.64 URZ, [UR9+0x100], UR12 ;  /* 0x0001000c09ff75b2 */ /* 0x0008620008000100 */
[----:B------:R4:W1:Y:S01]  /*0c30*/  SYNCS.EXCH.64 URZ, [UR9+0x120], UR14 ;  /* 0x0001200e09ff75b2 */ /* 0x0008620008000100 */
[----:B------:R4:W1:Y:S01]  /*0c40*/  SYNCS.EXCH.64 URZ, [UR9+0x108], UR12 ;  /* 0x0001080c09ff75b2 */ /* 0x0008620008000100 */
[----:B------:R4:W1:Y:S02]  /*0c50*/  SYNCS.EXCH.64 URZ, [UR9+0x128], UR14 ;  /* 0x0001280e09ff75b2 */ /* 0x0008640008000100 */
[----:B----4-:R-:W-:Y:S01]  /*0c60*/  NOP ;  /* 0x0000000000007918 */ /* 0x010fe20000000000 */
.L_x_13:
[----:B------:R-:W4:Y:S01]  /*0c70*/  SHFL.IDX PT, R0, R97, RZ, 0x1f ;  /* 0x00001fff61007589 */ /* 0x000f2200000e0000 */
[----:B------:R-:W-:Y:S01]  /*0c80*/  ISETP.NE.OR P1, PT, RZ, UR10, !P1 ;  /* 0x0000000aff007c0c */ /* 0x000fe2000cf25670 */
[----:B------:R-:W-:Y:S01]  /*0c90*/  NOP ;  /* 0x0000000000007918 */ /* 0x000fe20000000000 */
[----:B----4-:R-:W-:-:S13]  /*0ca0*/  ISETP.NE.AND P0, PT, R0, 0x3, PT ;  /* 0x000000030000780c */ /* 0x010fda0003f05270 */
[----:B------:R-:W-:Y:S05]  /*0cb0*/  @P0 BRA `(.L_x_14) ;  /* 0x0000000000340947 */ /* 0x000fea0003800000 */
[----:B--2---:R-:W-:Y:S01]  /*0cc0*/  UMOV UR8, 0x400 ;  /* 0x0000040000087882 */ /* 0x004fe20000000000 */
[----:B------:R-:W-:Y:S01]  /*0cd0*/  UMOV UR7, 0x20 ;  /* 0x0000002000077882 */ /* 0x000fe20000000000 */
[----:B------:R-:W-:Y:S02]  /*0ce0*/  ULEA UR8, UR37, UR8, 0x18 ;  /* 0x0000000825087291 */ /* 0x000fe4000f8ec0ff */
[----:B---3--:R-:W-:-:S04]  /*0cf0*/  UIADD3 UR12, UPT, UPT, -UR7, 0x100000, URZ ;  /* 0x00100000070c7890 */ /* 0x008fc8000fffe1ff */
[----:B------:R-:W-:Y:S02]  /*0d00*/  USHF.L.U32 UR13, UR12, 0xb, URZ ;  /* 0x0000000b0c0d7899 */ /* 0x000fe400080006ff */
[----:B------:R-:W-:Y:S01]  /*0d10*/  USHF.L.U32 UR12, UR12, 0x1, URZ ;  /* 0x000000010c0c7899 */ /* 0x000fe200080006ff */
[----:B------:R-:W-:Y:S01]  /*0d20*/  ELECT P0, URZ, PT ;  /* 0x0000000000ff782f */ /* 0x000fe20003800000 */
[----:B------:R-:W2:Y:S10]  /*0d30*/  FENCE.VIEW.ASYNC.S ;  /* 0x00000000000073c6 */ /* 0x000eb40000000000 */
[----:B--2---:R4:W2:Y:S01]  /*0d40*/  SYNCS.EXCH.64 URZ, [UR8+0x130], UR12 ;  /* 0x0001300c08ff75b2 */ /* 0x0048a20008000100 */
[----:B------:R4:W3:Y:S01]  /*0d50*/  SYNCS.EXCH.64 URZ, [UR8+0x140], UR12 ;  /* 0x0001400c08ff75b2 */ /* 0x0008e20008000100 */
[----:B------:R4:W1:Y:S01]  /*0d60*/  SYNCS.EXCH.64 URZ, [UR8+0x138], UR12 ;  /* 0x0001380c08ff75b2 */ /* 0x0008620008000100 */
[----:B------:R4:W1:Y:S02]  /*0d70*/  SYNCS.EXCH.64 URZ, [UR8+0x148], UR12 ;  /* 0x0001480c08ff75b2 */ /* 0x0008640008000100 */
[----:B----4-:R-:W-:Y:S01]  /*0d80*/  NOP ;  /* 0x0000000000007918 */ /* 0x010fe20000000000 */
.L_x_14:
[----:B------:R-:W-:Y:S01]  /*0d90*/  VOTEU.ALL UP1, P1 ;  /* 0x0000000000ff7886 */ /* 0x000fe20000820000 */
[----:B--2---:R-:W2:Y:S01]  /*0da0*/  LDCU UR8, c[0x0][0x36c] ;  /* 0x00006d80ff0877ac */ /* 0x004ea20008000800 */
[----:B------:R-:W-:Y:S01]  /*0db0*/  NOP ;  /* 0x0000000000007918 */ /* 0x000fe20000000000 */
[----:B------:R-:W-:Y:S01]  /*0dc0*/  LOP3.LUT R10, R104, 0x1f, RZ, 0xc0, !PT ;  /* 0x0000001f680a7812 */ /* 0x000fe200078ec0ff */
[----:B---3--:R-:W-:Y:S01]  /*0dd0*/  UMOV UR12, 0x20 ;  /* 0x00000020000c7882 */ /* 0x008fe20000000000 */
[----:B------:R-:W-:Y:S01]  /*0de0*/  @!UP1 UMOV UR7, 0x400 ;  /* 0x0000040000079882 */ /* 0x000fe20000000000 */
[----:B------:R-:W-:-:S04]  /*0df0*/  @!UP1 UIADD3 UR12, UPT, UPT, -UR12, 0x100000, URZ ;  /* 0x001000000c0c9890 */ /* 0x000fc8000fffe1ff */
[----:B------:R-:W-:Y:S02]  /*0e00*/  @!UP1 USHF.L.U32 UR13, UR12, 0xb, URZ ;  /* 0x0000000b0c0d9899 */ /* 0x000fe400080006ff */
[----:B------:R-:W-:Y:S02]  /*0e10*/  @!UP1 USHF.L.U32 UR12, UR12, 0x1, URZ ;  /* 0x000000010c0c9899 */ /* 0x000fe400080006ff */
[----:B------:R-:W-:Y:S01]  /*0e20*/  @!UP1 ULEA UR7, UR37, UR7, 0x18 ;  /* 0x0000000725079291 */ /* 0x000fe2000f8ec0ff */
[----:B------:R-:W-:Y:S01]  /*0e30*/  VOTEU.ALL UP1, P1 ;  /* 0x0000000000ff7886 */ /* 0x000fe20000820000 */
[----:B------:R-:W-:Y:S01]  /*0e40*/  UISETP.NE.AND UP4, UPT, UR10, URZ, UPT ;  /* 0x000000ff0a00728c */ /* 0x000fe2000bf85270 */
[----:B------:R-:W3:Y:S09]  /*0e50*/  FENCE.VIEW.ASYNC.S ;  /* 0x00000000000073c6 */ /* 0x000ef20000000000 */
[----:B---3--:R3:W4:Y:S01]  /*0e60*/  @!UP1 SYNCS.EXCH.64 URZ, [UR7+0x150], UR12 ;  /* 0x0001500c07ff95b2 */ /* 0x0087220008000100 */
[----:B--2---:R-:W-:-:S09]  /*0e70*/  UISETP.EQ.U32.AND UP1, UPT, UR8, 0x1, UPT ;  /* 0x000000010800788c */ /* 0x004fd2000bf22070 */
[----:B------:R-:W-:Y:S05]  /*0e80*/  BRA.U !UP1, `(.L_x_15) ;  /* 0x0000000109087547 */ /* 0x000fea000b800000 */
[----:B-1--4-:R-:W-:Y:S01]  /*0e90*/  UCGABAR_ARV ;  /* 0x00000000000079c7 */ /* 0x012fe20008000000 */
[----:B------:R-:W-:Y:S05]  /*0ea0*/  BRA `(.L_x_16) ;  /* 0x0000000000047947 */ /* 0x000fea0003800000 */
.L_x_15:
[----:B-1--4-:R-:W-:Y:S01]  /*0eb0*/  NOP ;  /* 0x0000000000007918 */ /* 0x012fe20000000000 */
.L_x_16:
[----:B------:R-:W1:Y:S01]  /*0ec0*/  S2R R20, SR_CTAID.Y ;  /* 0x0000000000147919 */ /* 0x000e620000002600 */
[----:B------:R-:W-:-:S05]  /*0ed0*/  CS2R.32 R90, SR_CgaSize ;  /* 0x00000000005a7805 */ /* 0x000fca0000008a00 */
[----:B------:R-:W-:-:S05]  /*0ee0*/  IMAD R90, R90, -0xa0, RZ ;  /* 0xffffff605a5a7824 */ /* 0x000fca00078e02ff */
[----:B---3--:R-:W-:-:S14]  /*0ef0*/  R2UR UR7, R90 ;  /* 0x000000005a0772ca */ /* 0x008fdc00000e0000 */
[----:B------:R-:W2:Y:S01]  /*0f00*/  LDCU UR7, c[0x0][UR7+0x2b4] ;  /* 0x00005680070777ac */ /* 0x000ea20008000800 */
[----:B------:R-:W-:-:S05]  /*0f10*/  CS2R.32 R0, SR_CgaSize ;  /* 0x0000000000007805 */ /* 0x000fca0000008a00 */
[----:B------:R-:W-:-:S06]  /*0f20*/  IMAD R0, R0, -0xa0, RZ ;  /* 0xffffff6000007824 */ /* 0x000fcc00078e02ff */
[----:B------:R-:W3:Y:S01]  /*0f30*/  LDC R0, c[0x0][R0+0x2a4] ;  /* 0x0000a90000007b82 */ /* 0x000ee20000000800 */
[----:B------:R-:W-:Y:S01]  /*0f40*/  PRMT R8, RZ, 0x7610, R8 ;  /* 0x00007610ff087816 */ /* 0x000fe20000000008 */
[----:B------:R-:W4:Y:S01]  /*0f50*/  S2R R11, SR_CTAID.X ;  /* 0x00000000000b7919 */ /* 0x000f220000002500 */
[----:B------:R-:W-:-:S05]  /*0f60*/  CS2R.32 R90, SR_CgaSize ;  /* 0x00000000005a7805 */ /* 0x000fca0000008a00 */
[----:B------:R-:W-:-:S05]  /*0f70*/  IMAD R90, R90, -0xa0, RZ ;  /* 0xffffff605a5a7824 */ /* 0x000fca00078e02ff */
[----:B------:R-:W-:-:S14]  /*0f80*/  R2UR UR8, R90 ;  /* 0x000000005a0872ca */ /* 0x000fdc00000e0000 */
[----:B------:R-:W3:Y:S01]  /*0f90*/  LDCU UR8, c[0x0][UR8+0x2b0] ;  /* 0x00005600080877ac */ /* 0x000ee20008000800 */
[----:B------:R-:W-:Y:S01]  /*0fa0*/  UISETP.NE.AND UP2, UPT, UR10, 0x2, UPT ;  /* 0x000000020a00788c */ /* 0x000fe2000bf45270 */
[----:B------:R-:W2:Y:S01]  /*0fb0*/  LDC R9, c[0x0][0xb24] ;  /* 0x0002c900ff097b82 */ /* 0x000ea20000000800 */
[----:B------:R-:W-:-:S05]  /*0fc0*/  CS2R.32 R2, SR_CgaSize ;  /* 0x0000000000027805 */ /* 0x000fca0000008a00 */
[----:B------:R-:W-:-:S06]  /*0fd0*/  IMAD R2, R2, -0xa0, RZ ;  /* 0xffffff6002027824 */ /* 0x000fcc00078e02ff */
[----:B------:R-:W3:Y:S08]  /*0fe0*/  LDC R2, c[0x0][R2+0x2a0] ;  /* 0x0000a80002027b82 */ /* 0x000ef00000000800 */
[----:B------:R-:W3:Y:S01]  /*0ff0*/  LDC R40, c[0x0][0xb24] ;  /* 0x0002c900ff287b82 */ /* 0x000ee20000000800 */
[----:B-1----:R-:W-:-:S07]  /*1000*/  I2FP.F32.U32 R3, R20 ;  /* 0x0000001400037245 */ /* 0x002fce0000201000 */
[----:B------:R-:W1:Y:S01]  /*1010*/  S2UR UR36, SR_CTAID.Z ;  /* 0x00000000002479c3 */ /* 0x000e620000002700 */
[----:B--2---:R-:W-:Y:S01]  /*1020*/  ISETP.GE.AND P0, PT, R9, 0x1, PT ;  /* 0x000000010900780c */ /* 0x004fe20003f06270 */
[----:B----4-:R-:W-:Y:S01]  /*1030*/  IMAD.MOV.U32 R21, RZ, RZ, R11 ;  /* 0x000000ffff157224 */ /* 0x010fe200078e000b */
[----:B------:R-:W-:Y:S01]  /*1040*/  I2FP.F32.U32 R4, R11 ;  /* 0x0000000b00047245 */ /* 0x000fe20000201000 */
[----:B------:R-:W-:Y:S01]  /*1050*/  FMUL R3, R3, UR7 ;  /* 0x0000000703037c20 */ /* 0x000fe20008400000 */
[----:B------:R-:W2:Y:S03]  /*1060*/  LDCU UR7, c[0x0][0xb30] ;  /* 0x00016600ff0777ac */ /* 0x000ea60008000800 */
[----:B---3--:R-:W-:Y:S01]  /*1070*/  FMUL R4, R4, UR8 ;  /* 0x0000000804047c20 */ /* 0x008fe20008400000 */
[----:B------:R-:W3:Y:S08]  /*1080*/  F2I.U32.TRUNC.NTZ R83, R3 ;  /* 0x0000000300537305 */ /* 0x000ef0000020f000 */
[----:B------:R-:W4:Y:S01]  /*1090*/  F2I.U32.TRUNC.NTZ R90, R4 ;  /* 0x00000004005a7305 */ /* 0x000f22000020f000 */
[----:B--2---:R-:W-:Y:S01]  /*10a0*/  UISETP.NE.AND UP3, UPT, UR7, 0x1, UPT ;  /* 0x000000010700788c */ /* 0x004fe2000bf65270 */
[----:B---3--:R-:W-:-:S05]  /*10b0*/  IADD3 R83, PT, PT, -R83, RZ, RZ ;  /* 0x000000ff53537210 */ /* 0x008fca0007ffe1ff */
[----:B------:R-:W-:Y:S01]  /*10c0*/  IMAD R83, R0, R83, R20 ;  /* 0x0000005300537224 */ /* 0x000fe200078e0214 */
[----:B------:R-:W-:Y:S01]  /*10d0*/  PRMT R0, RZ, 0x7610, R0 ;  /* 0x00007610ff007816 */ /* 0x000fe20000000000 */
[----:B----4-:R-:W-:-:S04]  /*10e0*/  IMAD.MOV R90, RZ, RZ, -R90 ;  /* 0x000000ffff5a7224 */ /* 0x010fc800078e0a5a */
[----:B------:R-:W-:Y:S01]  /*10f0*/  IMAD R90, R2, R90, R11 ;  /* 0x0000005a025a7224 */ /* 0x000fe200078e020b */
[----:B-1----:R-:W-:Y:S06]  /*1100*/  BRA.U UP4, `(.L_x_17) ;  /* 0x0000000104247547 */ /* 0x002fec000b800000 */
[----:B------:R-:W-:Y:S01]  /*1110*/  ISETP.NE.AND P1, PT, R83, RZ, PT ;  /* 0x000000ff5300720c */ /* 0x000fe20003f25270 */
[----:B------:R-:W-:Y:S01]  /*1120*/  IMAD.MOV.U32 R0, RZ, RZ, 0x3 ;  /* 0x00000003ff007424 */ /* 0x000fe200078e00ff */
[C---:B------:R-:W-:Y:S02]  /*1130*/  LOP3.LUT R3, R90.reuse, 0xfffffffe, RZ, 0xc0, !PT ;  /* 0xfffffffe5a037812 */ /* 0x040fe400078ec0ff */
[----:B------:R-:W-:Y:S02]  /*1140*/  ISETP.LT.U32.OR P1, PT, R90, 0x2, !P1 ;  /* 0x000000025a00780c */ /* 0x000fe40004f21470 */
[----:B------:R-:W-:Y:S02]  /*1150*/  SHF.L.U32 R0, R0, R3, RZ ;  /* 0x0000000300007219 */ /* 0x000fe400000006ff */
[----:B------:R-:W-:Y:S02]  /*1160*/  SEL R5, RZ, 0x1, !P1 ;  /* 0x00000001ff057807 */ /* 0x000fe40004800000 */
[----:B------:R-:W-:-:S05]  /*1170*/  SEL R2, RZ, 0x2, !P1 ;  /* 0x00000002ff027807 */ /* 0x000fca0004800000 */
[----:B------:R-:W-:-:S05]  /*1180*/  IMAD.IADD R2, R5, 0x1, R2 ;  /* 0x0000000105027824 */ /* 0x000fca00078e0202 */
[----:B------:R-:W-:Y:S02]  /*1190*/  PRMT R8, R2, 0x7610, R8 ;  /* 0x0000761002087816 */ /* 0x000fe40000000008 */
.L_x_17:
[----:B------:R-:W-:Y:S05]  /*11a0*/  @!P0 BRA `(.L_x_18) ;  /* 0x0000000000b88947 */ /* 0x000fea0003800000 */
[----:B------:R-:W1:Y:S01]  /*11b0*/  LDC.64 R4, c[0x0][0xb18] ;  /* 0x0002c600ff047b82 */ /* 0x000e620000000a00 */
[----:B------:R-:W-:-:S07]  /*11c0*/  ISETP.NE.AND P0, PT, R9, 0x1, PT ;  /* 0x000000010900780c */ /* 0x000fce0003f05270 */
[----:B------:R-:W2:Y:S08]  /*11d0*/  LDC R14, c[0x0][0xb0c] ;  /* 0x0002c300ff0e7b82 */ /* 0x000eb00000000800 */
[----:B------:R-:W3:Y:S08]  /*11e0*/  LDC R13, c[0x0][0x370] ;  /* 0x0000dc00ff0d7b82 */ /* 0x000ef00000000800 */
[----:B------:R-:W4:Y:S01]  /*11f0*/  LDC R16, c[0x0][0x374] ;  /* 0x0000dd00ff107b82 */ /* 0x000f220000000800 */
[----:B-1----:R-:W-:-:S07]  /*1200*/  ISETP.NE.AND P1, PT, R4, 0x1, PT ;  /* 0x000000010400780c */ /* 0x002fce0003f25270 */
[----:B------:R-:W3:Y:S01]  /*1210*/  LDC.64 R6, c[0x0][0xb10] ;  /* 0x0002c400ff067b82 */ /* 0x000ee20000000a00 */
[----:B--2---:R-:W-:-:S07]  /*1220*/  ISETP.NE.AND P2, PT, R14, 0x1, PT ;  /* 0x000000010e00780c */ /* 0x004fce0003f45270 */
[----:B------:R-:W1:Y:S08]  /*1230*/  LDC R12, c[0x0][0xb20] ;  /* 0x0002c800ff0c7b82 */ /* 0x000e700000000800 */
[----:B------:R-:W2:Y:S01]  /*1240*/  LDC.64 R2, c[0x0][0xb28] ;  /* 0x0002ca00ff027b82 */ /* 0x000ea20000000a00 */
[----:B----4-:R-:W-:-:S04]  /*1250*/  IMAD.HI.U32 R15, R16, R5, RZ ;  /* 0x00000005100f7227 */ /* 0x010fc800078e00ff */
[----:B------:R-:W-:-:S04]  /*1260*/  IMAD.HI.U32 R5, R20, R5, RZ ;  /* 0x0000000514057227 */ /* 0x000fc800078e00ff */
[----:B---3--:R-:W-:-:S04]  /*1270*/  IMAD.HI.U32 R18, R13, R6, RZ ;  /* 0x000000060d127227 */ /* 0x008fc800078e00ff */
[C---:B------:R-:W-:Y:S01]  /*1280*/  IMAD.HI.U32 R22, R11.reuse, R6, RZ ;  /* 0x000000060b167227 */ /* 0x040fe200078e00ff */
[-C--:B------:R-:W-:Y:S02]  /*1290*/  @P2 SHF.R.U32.HI R13, RZ, R7.reuse, R18 ;  /* 0x00000007ff0d2219 */ /* 0x080fe40000011612 */
[-C--:B-1----:R-:W-:Y:S02]  /*12a0*/  @P1 SHF.R.U32.HI R16, RZ, R12.reuse, R15 ;  /* 0x0000000cff101219 */ /* 0x082fe4000001160f */
[----:B------:R-:W-:Y:S02]  /*12b0*/  SHF.R.U32.HI R5, RZ, R12, R5 ;  /* 0x0000000cff057219 */ /* 0x000fe40000011605 */
[----:B------:R-:W-:Y:S02]  /*12c0*/  SHF.R.U32.HI R22, RZ, R7, R22 ;  /* 0x00000007ff167219 */ /* 0x000fe40000011616 */
[----:B------:R-:W-:Y:S01]  /*12d0*/  SEL R5, R20, R5, !P1 ;  /* 0x0000000514057207 */ /* 0x000fe20004800000 */
[----:B--2---:R-:W-:Y:S01]  /*12e0*/  IMAD.HI.U32 R18, R16, R2, RZ ;  /* 0x0000000210127227 */ /* 0x004fe200078e00ff */
[----:B------:R-:W-:-:S02]  /*12f0*/  SEL R21, R11, R22, !P2 ;  /* 0x000000160b157207 */ /* 0x000fc40005000000 */
[----:B------:R-:W-:Y:S01]  /*1300*/  IADD3 R7, PT, PT, -R5, RZ, RZ ;  /* 0x000000ff05077210 */ /* 0x000fe20007ffe1ff */
[----:B------:R-:W-:Y:S01]  /*1310*/  IMAD.HI.U32 R6, R13, R2, RZ ;  /* 0x000000020d067227 */ /* 0x000fe200078e00ff */
[----:B------:R-:W-:-:S03]  /*1320*/  @P0 SHF.R.U32.HI R16, RZ, R3, R18 ;  /* 0x00000003ff100219 */ /* 0x000fc60000011612 */
[----:B------:R-:W-:Y:S01]  /*1330*/  IMAD R7, R4, R7, R20 ;  /* 0x0000000704077224 */ /* 0x000fe200078e0214 */
[----:B------:R-:W-:Y:S01]  /*1340*/  @P0 SHF.R.U32.HI R13, RZ, R3, R6 ;  /* 0x00000003ff0d0219 */ /* 0x000fe20000011606 */
[----:B------:R-:W-:-:S04]  /*1350*/  IMAD R16, R16, R9, RZ ;  /* 0x0000000910107224 */ /* 0x000fc800078e02ff */
[----:B------:R-:W-:Y:S01]  /*1360*/  IMAD R6, R13, R9, RZ ;  /* 0x000000090d067224 */ /* 0x000fe200078e02ff */
[----:B------:R-:W-:-:S04]  /*1370*/  ISETP.GE.AND P1, PT, R5, R16, PT ;  /* 0x000000100500720c */ /* 0x000fc80003f26270 */
[----:B------:R-:W-:Y:S01]  /*1380*/  ISETP.GE.OR P1, PT, R21, R6, P1 ;  /* 0x000000061500720c */ /* 0x000fe20000f26670 */
[----:B------:R-:W-:-:S05]  /*1390*/  IMAD.HI.U32 R6, R5, R2, RZ ;  /* 0x0000000205067227 */ /* 0x000fca00078e00ff */
[----:B------:R-:W-:-:S04]  /*13a0*/  SHF.R.U32.HI R6, RZ, R3, R6 ;  /* 0x00000003ff067219 */ /* 0x000fc80000011606 */
[----:B------:R-:W-:-:S03]  /*13b0*/  SEL R6, R5, R6, !P0 ;  /* 0x0000000605067207 */ /* 0x000fc60004000000 */
[----:B------:R-:W-:Y:S01]  /*13c0*/  @!P1 IMAD.HI.U32 R12, R21, R2, RZ ;  /* 0x00000002150c9227 */ /* 0x000fe200078e00ff */
[----:B------:R-:W-:-:S04]  /*13d0*/  IADD3 R2, PT, PT, -R6, RZ, RZ ;  /* 0x000000ff06027210 */ /* 0x000fc80007ffe1ff */
[----:B------:R-:W-:Y:S01]  /*13e0*/  @!P1 SHF.R.U32.HI R12, RZ, R3, R12 ;  /* 0x00000003ff0c9219 */ /* 0x000fe2000001160c */
[----:B------:R-:W-:-:S03]  /*13f0*/  IMAD R2, R9, R2, R5 ;  /* 0x0000000209027224 */ /* 0x000fc600078e0205 */
[----:B------:R-:W-:-:S05]  /*1400*/  @!P1 SEL R3, R21, R12, !P0 ;  /* 0x0000000c15039207 */ /* 0x000fca0004000000 */
[--C-:B------:R-:W-:Y:S02]  /*1410*/  @!P1 IMAD.IADD R6, R6, 0x1, -R3.reuse ;  /* 0x0000000106069824 */ /* 0x100fe400078e0a03 */
[----:B------:R-:W-:Y:S01]  /*1420*/  @!P1 IMAD R3, R2, R13, R3 ;  /* 0x0000000d02039224 */ /* 0x000fe200078e0203 */
[----:B------:R-:W-:Y:S01]  /*1430*/  IADD3 R2, PT, PT, -R21, RZ, RZ ;  /* 0x000000ff15027210 */ /* 0x000fe20007ffe1ff */
[----:B------:R-:W-:Y:S02]  /*1440*/  @!P1 IMAD R5, R6, R9, R21 ;  /* 0x0000000906059224 */ /* 0x000fe400078e0215 */
[----:B------:R-:W-:Y:S02]  /*1450*/  @!P1 IMAD.MOV.U32 R21, RZ, RZ, R3 ;  /* 0x000000ffff159224 */ /* 0x000fe400078e0003 */
[----:B------:R-:W-:Y:S02]  /*1460*/  IMAD R2, R14, R2, R11 ;  /* 0x000000020e027224 */ /* 0x000fe400078e020b */
[----:B------:R-:W-:-:S02]  /*1470*/  IMAD R20, R5, R4, R7 ;  /* 0x0000000405147224 */ /* 0x000fc400078e0207 */
[----:B------:R-:W-:Y:S02]  /*1480*/  IMAD R21, R21, R14, R2 ;  /* 0x0000000e15157224 */ /* 0x000fe400078e0202 */
.L_x_18:
[----:B------:R-:W-:Y:S05]  /*1490*/  BRA.U UP3, `(.L_x_19) ;  /* 0x0000000103407547 */ /* 0x000fea000b800000 */
[----:B------:R-:W1:Y:S08]  /*14a0*/  LDC.64 R4, c[0x0][0xb10] ;  /* 0x0002c400ff047b82 */ /* 0x000e700000000a00 */
[----:B------:R-:W2:Y:S08]  /*14b0*/  LDC.64 R2, c[0x0][0xb18] ;  /* 0x0002c600ff027b82 */ /* 0x000eb00000000a00 */
[----:B------:R-:W3:Y:S08]  /*14c0*/  LDC R6, c[0x0][0xb20] ;  /* 0x0002c800ff067b82 */ /* 0x000ef00000000800 */
[----:B------:R-:W4:Y:S01]  /*14d0*/  LDC R12, c[0x0][0xb0c] ;  /* 0x0002c300ff0c7b82 */ /* 0x000f220000000800 */
[----:B-1----:R-:W-:-:S05]  /*14e0*/  IMAD.HI.U32 R4, R21, R4, RZ ;  /* 0x0000000415047227 */ /* 0x002fca00078e00ff */
[----:B------:R-:W-:Y:S01]  /*14f0*/  SHF.R.U32.HI R4, RZ, R5, R4 ;  /* 0x00000005ff047219 */ /* 0x000fe20000011604 */
[----:B--2---:R-:W-:Y:S01]  /*1500*/  IMAD.HI.U32 R3, R20, R3, RZ ;  /* 0x0000000314037227 */ /* 0x004fe200078e00ff */
[----:B------:R-:W-:-:S04]  /*1510*/  ISETP.NE.AND P0, PT, R2, 0x1, PT ;  /* 0x000000010200780c */ /* 0x000fc80003f05270 */
[----:B---3--:R-:W-:-:S04]  /*1520*/  SHF.R.U32.HI R3, RZ, R6, R3 ;  /* 0x00000006ff037219 */ /* 0x008fc80000011603 */
[----:B------:R-:W-:Y:S02]  /*1530*/  SEL R3, R20, R3, !P0 ;  /* 0x0000000314037207 */ /* 0x000fe40004000000 */
[----:B----4-:R-:W-:-:S04]  /*1540*/  ISETP.NE.AND P1, PT, R12, 0x1, PT ;  /* 0x000000010c00780c */ /* 0x010fc80003f25270 */
[----:B------:R-:W-:-:S05]  /*1550*/  SEL R6, R21, R4, !P1 ;  /* 0x0000000415067207 */ /* 0x000fca0004800000 */
[----:B------:R-:W-:Y:S02]  /*1560*/  IMAD.IADD R4, R3, 0x1, -R6 ;  /* 0x0000000103047824 */ /* 0x000fe400078e0a06 */
[----:B------:R-:W-:Y:S02]  /*1570*/  IMAD.IADD R3, R6, 0x1, -R3 ;  /* 0x0000000106037824 */ /* 0x000fe400078e0a03 */
[----:B------:R-:W-:Y:S02]  /*1580*/  IMAD R21, R4, R12, R21 ;  /* 0x0000000c04157224 */ /* 0x000fe400078e0215 */
[----:B------:R-:W-:Y:S02]  /*1590*/  IMAD R20, R3, R2, R20 ;  /* 0x0000000203147224 */ /* 0x000fe400078e0214 */
.L_x_19:
[----:B------:R-:W-:Y:S05]  /*15a0*/  BRA.U !UP1, `(.L_x_20) ;  /* 0x00000001090c7547 */ /* 0x000fea000b800000 */
[----:B------:R-:W-:Y:S01]  /*15b0*/  UCGABAR_WAIT ;  /* 0x0000000000007dc7 */ /* 0x000fe20008000000 */
[----:B------:R-:W-:Y:S01]  /*15c0*/  CCTL.IVALL ;  /* 0x00000000ff00798f */ /* 0x000fe20002000000 */
[----:B------:R-:W-:Y:S05]  /*15d0*/  BRA `(.L_x_21) ;  /* 0x0000000000047947 */ /* 0x000fea0003800000 */
.L_x_20:
[----:B------:R-:W-:Y:S06]  /*15e0*/  BAR.SYNC.DEFER_BLOCKING 0x0 ;  /* 0x0000000000007b1d */ /* 0x000fec0000010000 */
.L_x_21:
[----:B------:R-:W-:Y:S05]  /*15f0*/  BRA.U UP2, `(.L_x_22) ;  /* 0x0000001502447547 */ /* 0x000fea000b800000 */
[----:B------:R-:W1:Y:S01]  /*1600*/  LDCU UR4, c[0x0][0x38c] ;  /* 0x00007180ff0477ac */ /* 0x000e620008000800 */
[----:B------:R-:W2:Y:S01]  /*1610*/  LDC R9, c[0x0][0x370] ;  /* 0x0000dc00ff097b82 */ /* 0x000ea20000000800 */
[C---:B------:R-:W-:Y:S01]  /*1620*/  IMAD.SHL.U32 R17, R11.reuse, 0x80, RZ ;  /* 0x000000800b117824 */ /* 0x040fe200078e00ff */
[----:B------:R-:W-:Y:S01]  /*1630*/  PLOP3.LUT P1, PT, PT, PT, UP5, 0x80, 0x8 ;  /* 0x000000000008781c */ /* 0x000fe20003f2f058 */
[----:B------:R-:W-:Y:S01]  /*1640*/  UISETP.NE.AND UP1, UPT, UR10, URZ, UPT ;  /* 0x000000ff0a00728c */ /* 0x000fe2000bf25270 */
[----:B------:R-:W-:Y:S01]  /*1650*/  ISETP.NE.AND P4, PT, R10, RZ, P5 ;  /* 0x000000ff0a00720c */ /* 0x000fe20002f85270 */
[----:B------:R-:W-:Y:S01]  /*1660*/  IMAD.SHL.U32 R16, R11, 0x40, RZ ;  /* 0x000000400b107824 */ /* 0x000fe200078e00ff */
[----:B------:R-:W-:Y:S01]  /*1670*/  PLOP3.LUT P1, PT, P1, PT, PT, 0x8, 0x80 ;  /* 0x000000000080781c */ /* 0x000fe20000f2e170 */
[----:B------:R-:W-:Y:S01]  /*1680*/  IMAD.MOV.U32 R15, RZ, RZ, 0x1 ;  /* 0x00000001ff0f7424 */ /* 0x000fe200078e00ff */
[----:B------:R-:W3:Y:S01]  /*1690*/  LDC R0, c[0x0][0x374] ;  /* 0x0000dd00ff007b82 */ /* 0x000ee20000000800 */
[----:B------:R-:W-:Y:S01]  /*16a0*/  IMAD.MOV.U32 R14, RZ, RZ, RZ ;  /* 0x000000ffff0e7224 */ /* 0x000fe200078e00ff */
[----:B------:R-:W-:Y:S01]  /*16b0*/  CS2R R12, SRZ ;  /* 0x00000000000c7805 */ /* 0x000fe2000001ff00 */
[----:B------:R-:W-:Y:S01]  /*16c0*/  IMAD.MOV.U32 R10, RZ, RZ, 0x1 ;  /* 0x00000001ff0a7424 */ /* 0x000fe200078e00ff */
[----:B------:R-:W-:Y:S01]  /*16d0*/  LOP3.LUT R17, R17, 0x80, RZ, 0xc0, !PT ;  /* 0x0000008011117812 */ /* 0x000fe200078ec0ff */
[----:B------:R-:W4:Y:S01]  /*16e0*/  LDCU.64 UR14, c[0x0][0x348] ;  /* 0x00006900ff0e77ac */ /* 0x000f220008000a00 */
[----:B-1----:R-:W-:-:S02]  /*16f0*/  UIADD3 UR5, UPT, UPT, UR4, 0x7f, URZ ;  /* 0x0000007f04057890 */ /* 0x002fc4000fffe0ff */
[----:B------:R-:W-:Y:S02]  /*1700*/  USEL UR22, UR6, 0x2, UP1 ;  /* 0x0000000206167887 */ /* 0x000fe40008800000 */
[----:B------:R-:W-:Y:S01]  /*1710*/  USHF.R.S32.HI UR7, URZ, 0x1f, UR5 ;  /* 0x0000001fff077899 */ /* 0x000fe20008011405 */
[----:B------:R-:W-:-:S03]  /*1720*/  UMOV UR23, URZ ;  /* 0x000000ff00177c82 */ /* 0x000fc60008000000 */
[----:B------:R-:W-:Y:S02]  /*1730*/  ULEA.HI UR7, UR7, UR5, URZ, 0x7 ;  /* 0x0000000507077291 */ /* 0x000fe4000f8f38ff */
[----:B------:R-:W-:Y:S02]  /*1740*/  UIADD3 UR5, UPT, UPT, UR4, -0x1, URZ ;  /* 0xffffffff04057890 */ /* 0x000fe4000fffe0ff */
[----:B------:R-:W-:Y:S02]  /*1750*/  USHF.R.S32.HI UR7, URZ, 0x7, UR7 ;  /* 0x00000007ff077899 */ /* 0x000fe40008011407 */
[----:B------:R-:W-:Y:S02]  /*1760*/  UISETP.GE.U32.AND UP2, UPT, UR5, -0xff, UPT ;  /* 0xffffff010500788c */ /* 0x000fe4000bf46070 */
[----:B------:R-:W-:Y:S02]  /*1770*/  UISETP.LT.U32.AND UP0, UPT, UR7, 0x8, UPT ;  /* 0x000000080700788c */ /* 0x000fe4000bf01070 */
[----:B------:R-:W-:-:S02]  /*1780*/  UIADD3 UR4, UPT, UPT, UR4, 0xfe, URZ ;  /* 0x000000fe04047890 */ /* 0x000fc4000fffe0ff */
[----:B------:R-:W-:-:S04]  /*1790*/  USEL UR5, UR7, 0x8, UP0 ;  /* 0x0000000807057887 */ /* 0x000fc80008000000 */
[----:B------:R-:W-:Y:S02]  /*17a0*/  UIADD3 UR21, UPT, UPT, UR5, -0x1, URZ ;  /* 0xffffffff05157890 */ /* 0x000fe4000fffe0ff */
[----:B------:R-:W-:Y:S02]  /*17b0*/  @UP2 UIADD3 UR21, UPT, UPT, UR5, URZ, URZ ;  /* 0x000000ff05152290 */ /* 0x000fe4000fffe0ff */
[----:B------:R-:W-:Y:S02]  /*17c0*/  UIADD3 UR24, UPT, UPT, UR7, -UR5, URZ ;  /* 0x8000000507187290 */ /* 0x000fe4000fffe0ff */
[----:B------:R-:W-:Y:S02]  /*17d0*/  UIADD3 UR13, UPT, UPT, UR21, 0x1, URZ ;  /* 0x00000001150d7890 */ /* 0x000fe4000fffe0ff */
[----:B--2-4-:R-:W-:-:S12]  /*17e0*/  UIADD3 UR21, UPT, UPT, -UR21, URZ, URZ ;  /* 0x000000ff15157290 */ /* 0x014fd8000fffe1ff */
.L_x_42:
[----:B------:R-:W-:Y:S01]  /*17f0*/  UISETP.NE.AND UP0, UPT, UR37, URZ, UPT ;  /* 0x000000ff2500728c */ /* 0x000fe2000bf05270 */
[----:B------:R-:W1:Y:S08]  /*1800*/  S2UR UR37, SR_CgaCtaId ;  /* 0x00000000002579c3 */ /* 0x000e700000008800 */
[----:B------:R-:W-:Y:S05]  /*1810*/  BRA.U UP0, `(.L_x_23) ;  /* 0x0000000100347547 */ /* 0x000fea000b800000 */
[----:B------:R-:W2:Y:S01]  /*1820*/  S2R R2, SR_CgaCtaId ;  /* 0x0000000000027919 */ /* 0x000ea20000008800 */
[----:B------:R-:W-:-:S04]  /*1830*/  MOV R3, 0x400 ;  /* 0x0000040000037802 */ /* 0x000fc80000000f00 */
[----:B--2---:R-:W-:Y:S02]  /*1840*/  LEA R3, R2, R3, 0x18 ;  /* 0x0000000302037211 */ /* 0x004fe400078ec0ff */
[----:B------:R-:W-:-:S03]  /*1850*/  SHF.L.U32 R2, R10, 0x1f, RZ ;  /* 0x0000001f0a027819 */ /* 0x000fc600000006ff */
[----:B------:R-:W-:-:S04]  /*1860*/  IMAD R3, R12, 0x8, R3 ;  /* 0x000000080c037824 */ /* 0x000fc800078e0203 */
[----:B------:R-:W2:Y:S02]  /*1870*/  SYNCS.PHASECHK.TRANS64.TRYWAIT P0, [R3+URZ+0x140], R2 ;  /* 0x00014002030075a7 */ /* 0x000ea400080011ff */
[----:B--2---:R-:W-:Y:S05]  /*1880*/  @!P0 BRA `(.L_x_24) ;  /* 0x0000008400188947 */ /* 0x004fea0003800000 */
.L_x_147:
[----:B------:R-:W-:Y:S01]  /*1890*/  VIADD R12, R12, 0x1 ;  /* 0x000000010c0c7836 */ /* 0x000fe20000000000 */
[----:B------:R2:W-:Y:S04]  /*18a0*/  SYNCS.ARRIVE.TRANS64.A1T0 RZ, [R3+URZ+0x130], RZ ;  /* 0x000130ff03ff79a7 */ /* 0x0005e800081000ff */
[----:B------:R-:W-:-:S04]  /*18b0*/  ISETP.NE.AND P0, PT, R12, 0x2, PT ;  /* 0x000000020c00780c */ /* 0x000fc80003f05270 */
[----:B------:R-:W-:Y:S02]  /*18c0*/  SEL R12, R12, RZ, P0 ;  /* 0x000000ff0c0c7207 */ /* 0x000fe40000000000 */
[----:B--2---:R-:W-:-:S04]  /*18d0*/  SEL R3, RZ, 0x1, P0 ;  /* 0x00000001ff037807 */ /* 0x004fc80000000000 */
[----:B------:R-:W-:-:S07]  /*18e0*/  LOP3.LUT R10, R10, R3, RZ, 0x3c, !PT ;  /* 0x000000030a0a7212 */ /* 0x000fce00078e3cff */
.L_x_23:
[----:B------:R-:W-:Y:S01]  /*18f0*/  UMOV UR6, 0x400 ;  /* 0x0000040000067882 */ /* 0x000fe20000000000 */
[----:B------:R-:W-:Y:S01]  /*1900*/  LEA.HI R3, R21, R21, RZ, 0x1 ;  /* 0x0000001515037211 */ /* 0x000fe200078f08ff */
[----:B-1----:R-:W-:Y:S01]  /*1910*/  ULEA UR6, UR37, UR6, 0x18 ;  /* 0x0000000625067291 */ /* 0x002fe2000f8ec0ff */
[----:B------:R-:W-:Y:S01]  /*1920*/  SHF.L.U32 R2, R15, 0x1f, RZ ;  /* 0x0000001f0f027819 */ /* 0x000fe200000006ff */
[----:B------:R-:W-:Y:S01]  /*1930*/  UISETP.GE.U32.AND UP0, UPT, UR4, 0xff, UPT ;  /* 0x000000ff0400788c */ /* 0x000fe2000bf06070 */
[----:B------:R-:W-:Y:S01]  /*1940*/  R2UR UR35, R16 ;  /* 0x00000000102372ca */ /* 0x000fe200000e0000 */
[----:B------:R-:W-:Y:S01]  /*1950*/  ULEA UR8, UR23, UR6, 0x3 ;  /* 0x0000000617087291 */ /* 0x000fe2000f8e18ff */
[----:B------:R-:W-:Y:S01]  /*1960*/  IMAD.SHL.U32 R3, R3, 0x40, RZ ;  /* 0x0000004003037824 */ /* 0x000fe200078e00ff */
[----:B------:R-:W-:Y:S01]  /*1970*/  R2UR UR11, R17 ;  /* 0x00000000110b72ca */ /* 0x000fe200000e0000 */
[----:B------:R-:W-:-:S03]  /*1980*/  UMOV UR25, URZ ;  /* 0x000000ff00197c82 */ /* 0x000fc60008000000 */
[----:B------:R-:W-:-:S03]  /*1990*/  LOP3.LUT R3, R3, 0xffffff80, RZ, 0xc0, !PT ;  /* 0xffffff8003037812 */ /* 0x000fc600078ec0ff */
[----:B------:R1:W2:Y:S01]  /*19a0*/  SYNCS.PHASECHK.TRANS64.TRYWAIT P0, [UR8+0x40], R2 ;  /* 0x00004002ff0075a7 */ /* 0x0002a20008001108 */
[----:B------:R-:W-:Y:S02]  /*19b0*/  R2UR UR9, R3 ;  /* 0x00000000030972ca */ /* 0x000fe400000e0000 */
[----:B------:R-:W-:-:S11]  /*19c0*/  R2UR UR8, R20 ;  /* 0x00000000140872ca */ /* 0x000fd600000e0000 */
[----:B------:R-:W-:Y:S02]  /*19d0*/  ULOP3.LUT UR35, UR9, 0x40, UR35, 0xf8, !UPT ;  /* 0x0000004009237892 */ /* 0x000fe4000f8ef823 */
[----:B------:R-:W-:Y:S01]  /*19e0*/  ULEA UR11, UR8, UR11, 0x8 ;  /* 0x0000000b080b7291 */ /* 0x000fe2000f8e40ff */
[----:B------:R-:W-:Y:S11]  /*19f0*/  BRA.U !UP0, `(.L_x_25) ;  /* 0x0000000108c07547 */ /* 0x000ff6000b800000 */
[----:B------:R-:W-:Y:S01]  /*1a00*/  UMOV UR16, UR21 ;  /* 0x0000001500107c82 */ /* 0x000fe20008000000 */
[----:B------:R-:W-:Y:S01]  /*1a10*/  UMOV UR17, UR23 ;  /* 0x0000001700117c82 */ /* 0x000fe20008000000 */
[----:B------:R-:W-:-:S05]  /*1a20*/  UMOV UR34, URZ ;  /* 0x000000ff00227c82 */ /* 0x000fca0008000000 */
.L_x_31:
[----:B------:R-:W-:Y:S01]  /*1a30*/  ULEA UR33, UR17, UR6, 0x3 ;  /* 0x0000000611217291 */ /* 0x000fe2000f8e18ff */
[----:B------:R-:W-:Y:S01]  /*1a40*/  @P5 MOV R3, 0xc000 ;  /* 0x0000c00000035802 */ /* 0x000fe20000000f00 */
[----:B-12-4-:R-:W-:Y:S10]  /*1a50*/  @P0 BRA `(.L_x_26) ;  /* 0x00000000000c0947 */ /* 0x016ff40003800000 */
[----:B------:R-:W-:-:S04]  /*1a60*/  SHF.L.U32 R5, R15, 0x1f, RZ ;  /* 0x0000001f0f057819 */ /* 0x000fc800000006ff */
[----:B------:R-:W2:Y:S02]  /*1a70*/  SYNCS.PHASECHK.TRANS64.TRYWAIT P0, [UR33+0x40], R5 ;  /* 0x00004005ff0075a7 */ /* 0x000ea40008001121 */
[----:B--2---:R-:W-:Y:S05]  /*1a80*/  @!P0 BRA `(.L_x_27) ;  /* 0x0000008000ac8947 */ /* 0x004fea0003800000 */
.L_x_26:
[----:B------:R2:W-:Y:S01]  /*1a90*/  @P5 SYNCS.ARRIVE.TRANS64 RZ, [UR33], R3 ;  /* 0x00000003ffff59a7 */ /* 0x0005e20008000021 */
[----:B------:R-:W-:Y:S02]  /*1aa0*/  ULOP3.LUT UR8, UR22, 0x2, URZ, 0xfc, !UPT ;  /* 0x0000000216087892 */ /* 0x000fe4000f8efcff */
[----:B------:R-:W-:Y:S02]  /*1ab0*/  UIADD3 UR16, UPT, UPT, UR16, 0x1, URZ ;  /* 0x0000000110107890 */ /* 0x000fe4000fffe0ff */
[----:B------:R-:W-:Y:S02]  /*1ac0*/  UISETP.NE.AND UP0, UPT, UR8, 0x2, UPT ;  /* 0x000000020800788c */ /* 0x000fe4000bf05270 */
[----:B------:R-:W-:-:S07]  /*1ad0*/  UISETP.NE.AND UP2, UPT, UR16, 0x1, UPT ;  /* 0x000000011000788c */ /* 0x000fce000bf45270 */
[----:B------:R-:W-:Y:S05]  /*1ae0*/  BRA.U UP0, `(.L_x_28) ;  /* 0x0000000100047547 */ /* 0x000fea000b800000 */
[----:B------:R-:W-:Y:S05]  /*1af0*/  BPT.TRAP 0x1 ;  /* 0x000000040000795c */ /* 0x000fea0000300000 */
.L_x_28:
[----:B------:R-:W-:Y:S04]  /*1b00*/  BSSY.RECONVERGENT B0, `(.L_x_29) ;  /* 0x0000003000007945 */ /* 0x000fe80003800200 */
[----:B------:R-:W-:Y:S05]  /*1b10*/  @!P4 BRA `(.L_x_30) ;  /* 0x000000000004c947 */ /* 0x000fea0003800000 */
[----:B------:R-:W-:Y:S05]  /*1b20*/  BPT.TRAP 0x1 ;  /* 0x000000040000795c */ /* 0x000fea0000300000 */
.L_x_30:
[----:B------:R-:W-:Y:S05]  /*1b30*/  BSYNC.RECONVERGENT B0 ;  /* 0x0000000000007941 */ /* 0x000fea0003800200 */
.L_x_29:
[----:B------:R-:W-:Y:S02]  /*1b40*/  UIADD3 UR23, UPT, UPT, UR17, 0x1, URZ ;  /* 0x0000000111177890 */ /* 0x000fe4000fffe0ff */
[----:B------:R-:W-:Y:S02]  /*1b50*/  ULEA UR32, UR17, UR6, 0xd ;  /* 0x0000000611207291 */ /* 0x000fe4000f8e68ff */
[----:B------:R-:W-:Y:S02]  /*1b60*/  UISETP.NE.AND UP0, UPT, UR23, 0x8, UPT ;  /* 0x000000081700788c */ /* 0x000fe4000bf05270 */
[----:B------:R-:W-:Y:S02]  /*1b70*/  UIADD3 UR28, UP1, UPT, UR14, 0x80, URZ ;  /* 0x000000800e1c7890 */ /* 0x000fe4000ff3e0ff */
[----:B------:R-:W-:Y:S02]  /*1b80*/  USEL UR9, URZ, 0x1, UP0 ;  /* 0x00000001ff097887 */ /* 0x000fe40008000000 */
[----:B------:R-:W-:-:S02]  /*1b90*/  USEL UR23, UR23, URZ, UP0 ;  /* 0x000000ff17177287 */ /* 0x000fc40008000000 */
[----:B------:R-:W-:Y:S02]  /*1ba0*/  UIADD3 UR26, UP0, UPT, UR14, 0x180, URZ ;  /* 0x000001800e1a7890 */ /* 0x000fe4000ff1e0ff */
[----:B------:R-:W-:Y:S01]  /*1bb0*/  ULEA UR8, UR23, UR6, 0x3 ;  /* 0x0000000617087291 */ /* 0x000fe2000f8e18ff */
[----:B------:R-:W-:Y:S01]  /*1bc0*/  LOP3.LUT R15, R15, UR9, RZ, 0x3c, !PT ;  /* 0x000000090f0f7c12 */ /* 0x000fe2000f8e3cff */
[----:B------:R-:W-:Y:S02]  /*1bd0*/  ULOP3.LUT UR33, UR33, 0xfefffff8, URZ, 0xc0, !UPT ;  /* 0xfefffff821217892 */ /* 0x000fe4000f8ec0ff */
[----:B------:R-:W-:Y:S01]  /*1be0*/  UIADD3.X UR29, UPT, UPT, URZ, UR15, URZ, UP1, !UPT ;  /* 0x0000000fff1d7290 */ /* 0x000fe20008ffe4ff */
[----:B-1----:R-:W-:Y:S01]  /*1bf0*/  SHF.L.U32 R2, R15, 0x1f, RZ ;  /* 0x0000001f0f027819 */ /* 0x002fe200000006ff */
[----:B------:R-:W-:Y:S02]  /*1c00*/  UIADD3 UR32, UPT, UPT, UR32, 0x6300, URZ ;  /* 0x0000630020207890 */ /* 0x000fe4000fffe0ff */
[----:B------:R-:W-:Y:S01]  /*1c10*/  UIADD3.X UR27, UPT, UPT, URZ, UR15, URZ, UP0, !UPT ;  /* 0x0000000fff1b7290 */ /* 0x000fe200087fe4ff */
[----:B------:R4:W1:Y:S01]  /*1c20*/  SYNCS.PHASECHK.TRANS64.TRYWAIT P0, [UR8+0x40], R2 ;  /* 0x00004002ff0075a7 */ /* 0x0008620008001108 */
[----:B------:R-:W-:Y:S01]  /*1c30*/  ULEA UR8, UR17, UR6, 0xe ;  /* 0x0000000611087291 */ /* 0x000fe2000f8e70ff */
[----:B------:R-:W-:Y:S01]  /*1c40*/  UMOV UR18, 0x0 ;  /* 0x0000000000127882 */ /* 0x000fe20000000000 */
[----:B------:R-:W-:-:S02]  /*1c50*/  UMOV UR19, 0x10000000 ;  /* 0x1000000000137882 */ /* 0x000fc40000000000 */
[----:B------:R-:W-:Y:S01]  /*1c60*/  UIADD3 UR8, UPT, UPT, UR8, 0x16300, URZ ;  /* 0x0001630008087890 */ /* 0x000fe2000fffe0ff */
[----:B------:R2:W-:Y:S01]  /*1c70*/  UTMALDG.3D.2CTA [UR32], [UR28], desc[UR18] ;  /* 0x000012201c0075b4 */ /* 0x0005e20008211000 */
[----:B------:R-:W-:Y:S01]  /*1c80*/  UMOV UR10, UR34 ;  /* 0x00000022000a7c82 */ /* 0x000fe20008000000 */
[----:B------:R-:W-:Y:S01]  /*1c90*/  UMOV UR12, UR36 ;  /* 0x00000024000c7c82 */ /* 0x000fe20008000000 */
[----:B------:R-:W-:Y:S01]  /*1ca0*/  UMOV UR9, UR33 ;  /* 0x0000002100097c82 */ /* 0x000fe20008000000 */
[----:B------:R-:W-:Y:S01]  /*1cb0*/  UMOV UR25, UR13 ;  /* 0x0000000d00197c82 */ /* 0x000fe20008000000 */
[----:B------:R-:W-:-:S03]  /*1cc0*/  UMOV UR17, UR23 ;  /* 0x0000001700117c82 */ /* 0x000fc60008000000 */
[----:B------:R4:W-:Y:S01]  /*1cd0*/  UTMALDG.3D.2CTA [UR8], [UR26], desc[UR18] ;  /* 0x000012081a0075b4 */ /* 0x0009e20008211000 */
[----:B--2---:R-:W-:Y:S01]  /*1ce0*/  UIADD3 UR34, UPT, UPT, UR34, 0x80, URZ ;  /* 0x0000008022227890 */ /* 0x004fe2000fffe0ff */
[----:B------:R-:W-:Y:S11]  /*1cf0*/  BRA.U UP2, `(.L_x_31) ;  /* 0xfffffffd024c7547 */ /* 0x000ff6000b83ffff */
.L_x_25:
[----:B----4-:R-:W-:Y:S01]  /*1d00*/  ULEA UR8, UR23, UR6, 0x3 ;  /* 0x0000000617087291 */ /* 0x010fe2000f8e18ff */
[----:B-1----:R-:W-:Y:S01]  /*1d10*/  SHF.L.U32 R2, R15, 0x1f, RZ ;  /* 0x0000001f0f027819 */ /* 0x002fe200000006ff */
[----:B------:R-:W-:Y:S01]  /*1d20*/  @!P1 SYNCS.ARRIVE.TRANS64.A1T0 RZ, [UR6+0xc8], RZ ;  /* 0x0000c8ffffff99a7 */ /* 0x000fe20008100006 */
[----:B------:R-:W-:-:S06]  /*1d30*/  UISETP.GT.AND UP0, UPT, UR7, UR5, UPT ;  /* 0x000000050700728c */ /* 0x000fcc000bf04270 */
[----:B--2---:R1:W2:Y:S03]  /*1d40*/  SYNCS.PHASECHK.TRANS64.TRYWAIT P0, [UR8+0x40], R2 ;  /* 0x00004002ff0075a7 */ /* 0x0042a60008001108 */
[----:B------:R-:W-:Y:S05]  /*1d50*/  BRA.U !UP0, `(.L_x_32) ;  /* 0x0000000108c07547 */ /* 0x000fea000b800000 */
[----:B------:R-:W-:Y:S01]  /*1d60*/  UIADD3 UR26, UPT, UPT, UR24, UR25, URZ ;  /* 0x00000019181a7290 */ /* 0x000fe2000fffe0ff */
[----:B------:R-:W-:-:S11]  /*1d70*/  UMOV UR27, UR23 ;  /* 0x00000017001b7c82 */ /* 0x000fd60008000000 */
.L_x_38:
[----:B------:R-:W-:Y:S01]  /*1d80*/  ULEA UR17, UR27, UR6, 0x3 ;  /* 0x000000061b117291 */ /* 0x000fe2000f8e18ff */
[----:B--2---:R-:W-:Y:S01]  /*1d90*/  @P5 MOV R3, 0xc000 ;  /* 0x0000c00000035802 */ /* 0x004fe20000000f00 */
[----:B-12---:R-:W-:Y:S10]  /*1da0*/  @P0 BRA `(.L_x_33) ;  /* 0x00000000000c0947 */ /* 0x006ff40003800000 */
[----:B------:R-:W-:-:S04]  /*1db0*/  SHF.L.U32 R5, R15, 0x1f, RZ ;  /* 0x0000001f0f057819 */ /* 0x000fc800000006ff */
[----:B------:R-:W2:Y:S02]  /*1dc0*/  SYNCS.PHASECHK.TRANS64.TRYWAIT P0, [UR17+0x40], R5 ;  /* 0x00004005ff0075a7 */ /* 0x000ea40008001111 */
[----:B--2---:R-:W-:Y:S05]  /*1dd0*/  @!P0 BRA `(.L_x_34) ;  /* 0x0000007c00f08947 */ /* 0x004fea0003800000 */
.L_x_33:
[----:B------:R2:W-:Y:S01]  /*1de0*/  @P5 SYNCS.ARRIVE.TRANS64 RZ, [UR17], R3 ;  /* 0x00000003ffff59a7 */ /* 0x0005e20008000011 */
[----:B------:R-:W-:-:S04]  /*1df0*/  ULOP3.LUT UR8, UR22, 0x2, URZ, 0xfc, !UPT ;  /* 0x0000000216087892 */ /* 0x000fc8000f8efcff */
[----:B------:R-:W-:-:S09]  /*1e00*/  UISETP.NE.AND UP0, UPT, UR8, 0x2, UPT ;  /* 0x000000020800788c */ /* 0x000fd2000bf05270 */
[----:B------:R-:W-:Y:S05]  /*1e10*/  BRA.U UP0, `(.L_x_35) ;  /* 0x0000000100047547 */ /* 0x000fea000b800000 */
[----:B------:R-:W-:Y:S05]  /*1e20*/  BPT.TRAP 0x1 ;  /* 0x000000040000795c */ /* 0x000fea0000300000 */
.L_x_35:
[----:B------:R-:W-:Y:S04]  /*1e30*/  BSSY.RECONVERGENT B0, `(.L_x_36) ;  /* 0x0000003000007945 */ /* 0x000fe80003800200 */
[----:B------:R-:W-:Y:S05]  /*1e40*/  @!P4 BRA `(.L_x_37) ;  /* 0x000000000004c947 */ /* 0x000fea0003800000 */
[----:B------:R-:W-:Y:S05]  /*1e50*/  BPT.TRAP 0x1 ;  /* 0x000000040000795c */ /* 0x000fea0000300000 */
.L_x_37:
[----:B------:R-:W-:Y:S05]  /*1e60*/  BSYNC.RECONVERGENT B0 ;  /* 0x0000000000007941 */ /* 0x000fea0003800200 */
.L_x_36:
        /* <DEDUP_REMOVED lines=9> */
[----:B------:R-:W-:Y:S02]  /*1f00*/  USHF.L.U32 UR18, UR25, 0x7, URZ ;  /* 0x0000000719127899 */ /* 0x000fe400080006ff */
[----:B------:R-:W-:Y:S01]  /*1f10*/  ULOP3.LUT UR17, UR17, 0xfefffff8, URZ, 0xc0, !UPT ;  /* 0xfefffff811117892 */ /* 0x000fe2000f8ec0ff */
[----:B-1----:R-:W-:Y:S01]  /*1f20*/  SHF.L.U32 R2, R15, 0x1f, RZ ;  /* 0x0000001f0f027819 */ /* 0x002fe200000006ff */
[----:B------:R-:W-:Y:S02]  /*1f30*/  UIADD3 UR16, UPT, UPT, UR16, 0x6300, URZ ;  /* 0x0000630010107890 */ /* 0x000fe4000fffe0ff */
[----:B------:R-:W-:Y:S01]  /*1f40*/  UIADD3.X UR33, UPT, UPT, URZ, UR15, URZ, UP1, !UPT ;  /* 0x0000000fff217290 */ /* 0x000fe20008ffe4ff */
[----:B------:R4:W1:Y:S01]  /*1f50*/  SYNCS.PHASECHK.TRANS64.TRYWAIT P0, [UR8+0x40], R2 ;  /* 0x00004002ff0075a7 */ /* 0x0008620008001108 */
[----:B------:R-:W-:-:S02]  /*1f60*/  ULEA UR8, UR27, UR6, 0xe ;  /* 0x000000061b087291 */ /* 0x000fc4000f8e70ff */
[----:B------:R-:W-:Y:S02]  /*1f70*/  UIADD3.X UR31, UPT, UPT, URZ, UR15, URZ, UP0, !UPT ;  /* 0x0000000fff1f7290 */ /* 0x000fe400087fe4ff */
[----:B------:R-:W-:Y:S01]  /*1f80*/  UIADD3 UR8, UPT, UPT, UR8, 0x16300, URZ ;  /* 0x0001630008087890 */ /* 0x000fe2000fffe0ff */
[----:B------:R-:W-:Y:S01]  /*1f90*/  UMOV UR28, 0x0 ;  /* 0x00000000001c7882 */ /* 0x000fe20000000000 */
[----:B------:R-:W-:Y:S01]  /*1fa0*/  UMOV UR29, 0x10000000 ;  /* 0x10000000001d7882 */ /* 0x000fe20000000000 */
[----:B------:R-:W-:Y:S01]  /*1fb0*/  UMOV UR19, UR35 ;  /* 0x0000002300137c82 */ /* 0x000fe20008000000 */
[----:B------:R-:W-:Y:S01]  /*1fc0*/  UMOV UR20, UR36 ;  /* 0x0000002400147c82 */ /* 0x000fe20008000000 */
[----:B------:R-:W-:Y:S01]  /*1fd0*/  UMOV UR12, UR36 ;  /* 0x00000024000c7c82 */ /* 0x000fe20008000000 */
[----:B------:R-:W-:Y:S01]  /*1fe0*/  UMOV UR9, UR17 ;  /* 0x0000001100097c82 */ /* 0x000fe20008000000 */
[----:B------:R-:W-:Y:S01]  /*1ff0*/  UMOV UR10, UR18 ;  /* 0x00000012000a7c82 */ /* 0x000fe20008000000 */
[----:B------:R4:W-:Y:S01]  /*2000*/  UTMALDG.3D.2CTA [UR16], [UR32], desc[UR28] ;  /* 0x00001c10200075b4 */ /* 0x0009e20008211000 */
[----:B------:R-:W-:Y:S01]  /*2010*/  UIADD3 UR25, UPT, UPT, UR25, 0x1, URZ ;  /* 0x0000000119197890 */ /* 0x000fe2000fffe0ff */
[----:B------:R-:W-:-:S03]  /*2020*/  UMOV UR27, UR23 ;  /* 0x00000017001b7c82 */ /* 0x000fc60008000000 */
[----:B------:R-:W-:Y:S01]  /*2030*/  UISETP.NE.AND UP0, UPT, UR25, UR26, UPT ;  /* 0x0000001a1900728c */ /* 0x000fe2000bf05270 */
[----:B------:R4:W-:Y:S08]  /*2040*/  UTMALDG.3D.2CTA [UR8], [UR30], desc[UR28] ;  /* 0x00001c081e0075b4 */ /* 0x0009f00008211000 */
[----:B----4-:R-:W-:Y:S05]  /*2050*/  BRA.U UP0, `(.L_x_38) ;  /* 0xfffffffd00487547 */ /* 0x010fea000b83ffff */
.L_x_32:
[C---:B-1----:R-:W-:Y:S01]  /*2060*/  LEA R2, R14.reuse, UR6, 0x3 ;  /* 0x000000060e027c11 */ /* 0x042fe2000f8e18ff */
[----:B------:R-:W-:Y:S01]  /*2070*/  NOP ;  /* 0x0000000000007918 */ /* 0x000fe20000000000 */
[----:B--2---:R-:W-:Y:S02]  /*2080*/  SHF.L.U32 R3, R13, 0x1f, RZ ;  /* 0x0000001f0d037819 */ /* 0x004fe400000006ff */
[----:B------:R-:W-:Y:S02]  /*2090*/  LEA R4, R14, UR6, 0x4 ;  /* 0x000000060e047c11 */ /* 0x000fe4000f8e20ff */
[----:B------:R-:W1:Y:S02]  /*20a0*/  SYNCS.PHASECHK.TRANS64.TRYWAIT P0, [R2+URZ+0xd0], R3 ;  /* 0x0000d003020075a7 */ /* 0x000e6400080011ff */
[----:B-1----:R-:W-:Y:S05]  /*20b0*/  @!P0 BRA `(.L_x_39) ;  /* 0x0000007c00508947 */ /* 0x002fea0003800000 */
.L_x_150:
[----:B------:R-:W2:Y:S01]  /*20c0*/  LDS.128 R4, [R4+0x160] ;  /* 0x0001600004047984 */ /* 0x000ea20000000c00 */
[----:B------:R-:W-:Y:S01]  /*20d0*/  ISETP.GE.AND P0, PT, R40, 0x1, PT ;  /* 0x000000012800780c */ /* 0x000fe20003f06270 */
[----:B-1----:R-:W-:Y:S01]  /*20e0*/  VIADD R2, R2, 0xe0 ;  /* 0x000000e002027836 */ /* 0x002fe20000000000 */
[----:B------:R-:W-:Y:S01]  /*20f0*/  @!PT LDS RZ, [RZ] ;  /* 0x00000000fffff984 */ /* 0x000fe20000000800 */
[----:B------:R-:W-:Y:S01]  /*2100*/  @!PT LDS RZ, [RZ] ;  /* 0x00000000fffff984 */ /* 0x000fe20000000800 */
[----:B------:R-:W-:Y:S01]  /*2110*/  @!PT LDS RZ, [RZ] ;  /* 0x00000000fffff984 */ /* 0x000fe20000000800 */
[----:B------:R-:W-:Y:S01]  /*2120*/  @!PT LDS RZ, [RZ] ;  /* 0x00000000fffff984 */ /* 0x000fe20000000800 */
[----:B------:R1:W-:Y:S06]  /*2130*/  MEMBAR.ALL.CTA ;  /* 0x0000000000007992 */ /* 0x0003ec0000008000 */
[----:B-1----:R-:W1:Y:S01]  /*2140*/  FENCE.VIEW.ASYNC.S ;  /* 0x00000000000073c6 */ /* 0x002e620000000000 */
[----:B------:R-:W-:-:S04]  /*2150*/  PRMT R2, RZ, 0x654, R2 ;  /* 0x00000654ff027816 */ /* 0x000fc80000000002 */
[----:B-1----:R1:W-:Y:S01]  /*2160*/  SYNCS.ARRIVE.TRANS64.RED.A1T0 RZ, [R2+URZ], RZ ;  /* 0x000000ff02ff79a7 */ /* 0x0023e200081004ff */
[----:B--2---:R-:W-:-:S13]  /*2170*/  LOP3.LUT P2, RZ, R6, 0x1, RZ, 0xc0, !PT ;  /* 0x0000000106ff7812 */ /* 0x004fda000784c0ff */
[----:B------:R-:W-:Y:S01]  /*2180*/  @P2 SHF.R.U32.HI R3, RZ, 0x10, R5 ;  /* 0x00000010ff032819 */ /* 0x000fe20000011605 */
[----:B------:R-:W-:Y:S01]  /*2190*/  VOTEU.ANY UP0, P2 ;  /* 0x0000000000ff7886 */ /* 0x000fe20001000100 */
[----:B------:R-:W-:Y:S02]  /*21a0*/  @P2 MOV R11, R4 ;  /* 0x00000004000b2202 */ /* 0x000fe40000000f00 */
[----:B------:R-:W-:Y:S02]  /*21b0*/  @P2 R2UR.BROADCAST UR8, R3 ;  /* 0x00000000030822ca */ /* 0x000fe400008e0000 */
[----:B------:R-:W-:-:S11]  /*21c0*/  @P2 LOP3.LUT R8, R5, 0xffff, RZ, 0xc0, !PT ;  /* 0x0000ffff05082812 */ /* 0x000fd600078ec0ff */
[----:B------:R-:W-:Y:S01]  /*21d0*/  @UP0 UMOV UR36, UR8 ;  /* 0x0000000800240c82 */ /* 0x000fe20008000000 */
[----:B-1----:R-:W-:Y:S05]  /*21e0*/  @!P0 BRA `(.L_x_40) ;  /* 0x0000000000b88947 */ /* 0x002fea0003800000 */
[----:B------:R-:W3:Y:S01]  /*21f0*/  LDC.64 R4, c[0x0][0xb18] ;  /* 0x0002c600ff047b82 */ /* 0x000ee20000000a00 */
[----:B------:R-:W-:-:S07]  /*2200*/  ISETP.NE.AND P3, PT, R40, 0x1, PT ;  /* 0x000000012800780c */ /* 0x000fce0003f65270 */
[----:B------:R-:W1:Y:S08]  /*2210*/  LDC.64 R6, c[0x0][0xb10] ;  /* 0x0002c400ff067b82 */ /* 0x000e700000000a00 */
[----:B------:R-:W2:Y:S08]  /*2220*/  LDC R18, c[0x0][0xb20] ;  /* 0x0002c800ff127b82 */ /* 0x000eb00000000800 */
[----:B------:R-:W4:Y:S01]  /*2230*/  LDC R20, c[0x0][0xb0c] ;  /* 0x0002c300ff147b82 */ /* 0x000f220000000800 */
[----:B---3--:R-:W-:Y:S01]  /*2240*/  IMAD.HI.U32 R19, R0, R5, RZ ;  /* 0x0000000500137227 */ /* 0x008fe200078e00ff */
[----:B------:R-:W-:-:S03]  /*2250*/  ISETP.NE.AND P0, PT, R4, 0x1, PT ;  /* 0x000000010400780c */ /* 0x000fc60003f05270 */
[----:B------:R-:W-:-:S03]  /*2260*/  IMAD.HI.U32 R5, R8, R5, RZ ;  /* 0x0000000508057227 */ /* 0x000fc600078e00ff */
[----:B------:R-:W3:Y:S01]  /*2270*/  LDC.64 R2, c[0x0][0xb28] ;  /* 0x0002ca00ff027b82 */ /* 0x000ee20000000a00 */
[----:B-1----:R-:W-:-:S04]  /*2280*/  IMAD.HI.U32 R22, R9, R6, RZ ;  /* 0x0000000609167227 */ /* 0x002fc800078e00ff */
[----:B------:R-:W-:Y:S01]  /*2290*/  IMAD.HI.U32 R24, R11, R6, RZ ;  /* 0x000000060b187227 */ /* 0x000fe200078e00ff */
[----:B------:R-:W-:Y:S02]  /*22a0*/  SHF.R.U32.HI R22, RZ, R7, R22 ;  /* 0x00000007ff167219 */ /* 0x000fe40000011616 */
[-C--:B--2---:R-:W-:Y:S02]  /*22b0*/  SHF.R.U32.HI R19, RZ, R18.reuse, R19 ;  /* 0x00000012ff137219 */ /* 0x084fe40000011613 */
[----:B------:R-:W-:Y:S02]  /*22c0*/  SHF.R.U32.HI R5, RZ, R18, R5 ;  /* 0x00000012ff057219 */ /* 0x000fe40000011605 */
[----:B------:R-:W-:Y:S02]  /*22d0*/  SEL R19, R0, R19, !P0 ;  /* 0x0000001300137207 */ /* 0x000fe40004000000 */
[----:B------:R-:W-:Y:S02]  /*22e0*/  SHF.R.U32.HI R24, RZ, R7, R24 ;  /* 0x00000007ff187219 */ /* 0x000fe40000011618 */
[----:B----4-:R-:W-:-:S02]  /*22f0*/  ISETP.NE.AND P1, PT, R20, 0x1, PT ;  /* 0x000000011400780c */ /* 0x010fc40003f25270 */
[----:B------:R-:W-:Y:S02]  /*2300*/  SEL R5, R8, R5, !P0 ;  /* 0x0000000508057207 */ /* 0x000fe40004000000 */
[----:B------:R-:W-:Y:S02]  /*2310*/  SEL R21, R9, R22, !P1 ;  /* 0x0000001609157207 */ /* 0x000fe40004800000 */
[----:B------:R-:W-:Y:S01]  /*2320*/  SEL R7, R11, R24, !P1 ;  /* 0x000000180b077207 */ /* 0x000fe20004800000 */
[----:B---3--:R-:W-:-:S04]  /*2330*/  IMAD.HI.U32 R22, R19, R2, RZ ;  /* 0x0000000213167227 */ /* 0x008fc800078e00ff */
[----:B------:R-:W-:Y:S01]  /*2340*/  IMAD.HI.U32 R6, R21, R2, RZ ;  /* 0x0000000215067227 */ /* 0x000fe200078e00ff */
[----:B------:R-:W-:-:S04]  /*2350*/  @P3 SHF.R.U32.HI R19, RZ, R3, R22 ;  /* 0x00000003ff133219 */ /* 0x000fc80000011616 */
[----:B------:R-:W-:Y:S01]  /*2360*/  @P3 SHF.R.U32.HI R21, RZ, R3, R6 ;  /* 0x00000003ff153219 */ /* 0x000fe20000011606 */
[----:B------:R-:W-:-:S04]  /*2370*/  IMAD R19, R40, R19, RZ ;  /* 0x0000001328137224 */ /* 0x000fc800078e02ff */
[----:B------:R-:W-:Y:S01]  /*2380*/  IMAD R6, R40, R21, RZ ;  /* 0x0000001528067224 */ /* 0x000fe200078e02ff */
[C---:B------:R-:W-:Y:S02]  /*2390*/  ISETP.GE.AND P0, PT, R5.reuse, R19, PT ;  /* 0x000000130500720c */ /* 0x040fe40003f06270 */
[----:B------:R-:W-:Y:S02]  /*23a0*/  IADD3 R19, PT, PT, -R5, RZ, RZ ;  /* 0x000000ff05137210 */ /* 0x000fe40007ffe1ff */
[----:B------:R-:W-:Y:S01]  /*23b0*/  ISETP.GE.OR P0, PT, R7, R6, P0 ;  /* 0x000000060700720c */ /* 0x000fe20000706670 */
[----:B------:R-:W-:-:S04]  /*23c0*/  IMAD.HI.U32 R6, R5, R2, RZ ;  /* 0x0000000205067227 */ /* 0x000fc800078e00ff */
[----:B------:R-:W-:Y:S01]  /*23d0*/  IMAD R8, R4, R19, R8 ;  /* 0x0000001304087224 */ /* 0x000fe200078e0208 */
[----:B------:R-:W-:-:S04]  /*23e0*/  SHF.R.U32.HI R6, RZ, R3, R6 ;  /* 0x00000003ff067219 */ /* 0x000fc80000011606 */
[----:B------:R-:W-:-:S03]  /*23f0*/  SEL R6, R5, R6, !P3 ;  /* 0x0000000605067207 */ /* 0x000fc60005800000 */
[----:B------:R-:W-:-:S04]  /*2400*/  @!P0 IMAD.HI.U32 R18, R7, R2, RZ ;  /* 0x0000000207128227 */ /* 0x000fc800078e00ff */
[----:B------:R-:W-:Y:S01]  /*2410*/  IMAD.MOV R2, RZ, RZ, -R6 ;  /* 0x000000ffff027224 */ /* 0x000fe200078e0a06 */
[----:B------:R-:W-:-:S03]  /*2420*/  @!P0 SHF.R.U32.HI R18, RZ, R3, R18 ;  /* 0x00000003ff128219 */ /* 0x000fc60000011612 */
[----:B------:R-:W-:Y:S01]  /*2430*/  IMAD R2, R40, R2, R5 ;  /* 0x0000000228027224 */ /* 0x000fe200078e0205 */
        /* <DEDUP_REMOVED lines=9> */
.L_x_40:
[----:B------:R-:W1:Y:S02]  /*24d0*/  LDCU UR8, c[0x0][0xb30] ;  /* 0x00016600ff0877ac */ /* 0x000e640008000800 */
[----:B-1----:R-:W-:-:S09]  /*24e0*/  UISETP.NE.AND UP0, UPT, UR8, 0x1, UPT ;  /* 0x000000010800788c */ /* 0x002fd2000bf05270 */
[----:B------:R-:W-:Y:S05]  /*24f0*/  BRA.U UP0, `(.L_x_41) ;  /* 0x0000000100407547 */ /* 0x000fea000b800000 */
[----:B------:R-:W1:Y:S08]  /*2500*/  LDC.64 R4, c[0x0][0xb10] ;  /* 0x0002c400ff047b82 */ /* 0x000e700000000a00 */
[----:B------:R-:W2:Y:S08]  /*2510*/  LDC.64 R2, c[0x0][0xb18] ;  /* 0x0002c600ff027b82 */ /* 0x000eb00000000a00 */
[----:B------:R-:W4:Y:S08]  /*2520*/  LDC R6, c[0x0][0xb20] ;  /* 0x0002c800ff067b82 */ /* 0x000f300000000800 */
[----:B------:R-:W3:Y:S01]  /*2530*/  LDC R18, c[0x0][0xb0c] ;  /* 0x0002c300ff127b82 */ /* 0x000ee20000000800 */
[----:B-1----:R-:W-:-:S05]  /*2540*/  IMAD.HI.U32 R4, R11, R4, RZ ;  /* 0x000000040b047227 */ /* 0x002fca00078e00ff */
[----:B------:R-:W-:Y:S01]  /*2550*/  SHF.R.U32.HI R4, RZ, R5, R4 ;  /* 0x00000005ff047219 */ /* 0x000fe20000011604 */
[----:B--2---:R-:W-:Y:S01]  /*2560*/  IMAD.HI.U32 R3, R8, R3, RZ ;  /* 0x0000000308037227 */ /* 0x004fe200078e00ff */
[----:B------:R-:W-:-:S04]  /*2570*/  ISETP.NE.AND P0, PT, R2, 0x1, PT ;  /* 0x000000010200780c */ /* 0x000fc80003f05270 */
[----:B----4-:R-:W-:-:S04]  /*2580*/  SHF.R.U32.HI R3, RZ, R6, R3 ;  /* 0x00000006ff037219 */ /* 0x010fc80000011603 */
[----:B------:R-:W-:Y:S02]  /*2590*/  SEL R3, R8, R3, !P0 ;  /* 0x0000000308037207 */ /* 0x000fe40004000000 */
[----:B---3--:R-:W-:-:S04]  /*25a0*/  ISETP.NE.AND P1, PT, R18, 0x1, PT ;  /* 0x000000011200780c */ /* 0x008fc80003f25270 */
[----:B------:R-:W-:-:S05]  /*25b0*/  SEL R4, R11, R4, !P1 ;  /* 0x000000040b047207 */ /* 0x000fca0004800000 */
[----:B------:R-:W-:Y:S02]  /*25c0*/  IMAD.IADD R5, R3, 0x1, -R4 ;  /* 0x0000000103057824 */ /* 0x000fe400078e0a04 */
[----:B------:R-:W-:Y:S02]  /*25d0*/  IMAD.IADD R3, R4, 0x1, -R3 ;  /* 0x0000000104037824 */ /* 0x000fe400078e0a03 */
[----:B------:R-:W-:Y:S02]  /*25e0*/  IMAD R11, R5, R18, R11 ;  /* 0x00000012050b7224 */ /* 0x000fe400078e020b */
[----:B------:R-:W-:-:S07]  /*25f0*/  IMAD R8, R3, R2, R8 ;  /* 0x0000000203087224 */ /* 0x000fce00078e0208 */
.L_x_41:
[----:B------:R-:W-:Y:S01]  /*2600*/  VIADD R14, R14, 0x1 ;  /* 0x000000010e0e7836 */ /* 0x000fe20000000000 */
[----:B------:R-:W-:Y:S01]  /*2610*/  PLOP3.LUT P1, PT, PT, PT, PT, 0x80, 0x8 ;  /* 0x000000000008781c */ /* 0x000fe20003f2f070 */
[----:B------:R-:W-:Y:S02]  /*2620*/  IMAD.IADD R21, R11, 0x1, R90 ;  /* 0x000000010b157824 */ /* 0x000fe400078e025a */
[----:B------:R-:W-:Y:S01]  /*2630*/  IMAD.IADD R20, R8, 0x1, R83 ;  /* 0x0000000108147824 */ /* 0x000fe200078e0253 */
[----:B------:R-:W-:-:S04]  /*2640*/  ISETP.NE.AND P0, PT, R14, 0x2, PT ;  /* 0x000000020e00780c */ /* 0x000fc80003f05270 */
[----:B------:R-:W-:Y:S02]  /*2650*/  SEL R2, RZ, 0x1, P0 ;  /* 0x00000001ff027807 */ /* 0x000fe40000000000 */
[----:B------:R-:W-:Y:S02]  /*2660*/  SEL R14, R14, RZ, P0 ;  /* 0x000000ff0e0e7207 */ /* 0x000fe40000000000 */
[----:B------:R-:W-:Y:S01]  /*2670*/  LOP3.LUT R13, R13, R2, RZ, 0x3c, !PT ;  /* 0x000000020d0d7212 */ /* 0x000fe200078e3cff */
[----:B------:R-:W-:Y:S06]  /*2680*/  @P2 BRA `(.L_x_42) ;  /* 0xfffffff000582947 */ /* 0x000fec000383ffff */
[----:B------:R-:W-:Y:S01]  /*2690*/  UIADD3 UR6, UPT, UPT, UR6, 0x40, URZ ;  /* 0x0000004006067890 */ /* 0x000fe2000fffe0ff */
[----:B------:R-:W-:-:S03]  /*26a0*/  SHF.L.U32 R3, R15, 0x1f, RZ ;  /* 0x0000001f0f037819 */ /* 0x000fc600000006ff */
[----:B------:R-:W-:-:S09]  /*26b0*/  ULEA UR4, UR23, UR6, 0x3 ;  /* 0x0000000617047291 */ /* 0x000fd2000f8e18ff */
[----:B------:R-:W1:Y:S02]  /*26c0*/  SYNCS.PHASECHK.TRANS64.TRYWAIT P0, [UR4], R3 ;  /* 0x00000003ff0075a7 */ /* 0x000e640008001104 */
[----:B-1----:R-:W-:Y:S05]  /*26d0*/  @!P0 BRA `(.L_x_43) ;  /* 0x0000007400dc8947 */ /* 0x002fea0003800000 */
.L_x_152:
[----:B------:R-:W-:-:S04]  /*26e0*/  UIADD3 UR5, UPT, UPT, UR23, 0x1, URZ ;  /* 0x0000000117057890 */ /* 0x000fc8000fffe0ff */
[----:B------:R-:W-:-:S04]  /*26f0*/  UISETP.NE.AND UP0, UPT, UR5, 0x8, UPT ;  /* 0x000000080500788c */ /* 0x000fc8000bf05270 */
[----:B------:R-:W-:Y:S02]  /*2700*/  USEL UR7, URZ, 0x1, UP0 ;  /* 0x00000001ff077887 */ /* 0x000fe40008000000 */
[----:B------:R-:W-:-:S04]  /*2710*/  USEL UR5, UR5, URZ, UP0 ;  /* 0x000000ff05057287 */ /* 0x000fc80008000000 */
[----:B------:R-:W-:Y:S01]  /*2720*/  ULEA UR4, UR5, UR6, 0x3 ;  /* 0x0000000605047291 */ /* 0x000fe2000f8e18ff */
[----:B------:R-:W-:-:S04]  /*2730*/  LOP3.LUT R2, R15, UR7, RZ, 0x3c, !PT ;  /* 0x000000070f027c12 */ /* 0x000fc8000f8e3cff */
[----:B-1----:R-:W-:-:S04]  /*2740*/  SHF.L.U32 R3, R2, 0x1f, RZ ;  /* 0x0000001f02037819 */ /* 0x002fc800000006ff */
[----:B------:R-:W1:Y:S02]  /*2750*/  SYNCS.PHASECHK.TRANS64.TRYWAIT P0, [UR4], R3 ;  /* 0x00000003ff0075a7 */ /* 0x000e640008001104 */
[----:B-1----:R-:W-:Y:S05]  /*2760*/  @!P0 BRA `(.L_x_44) ;  /* 0x0000007400d08947 */ /* 0x002fea0003800000 */
.L_x_154:
        /* <DEDUP_REMOVED lines=9> */
.L_x_156:
        /* <DEDUP_REMOVED lines=9> */
.L_x_158:
        /* <DEDUP_REMOVED lines=9> */
.L_x_160:
        /* <DEDUP_REMOVED lines=9> */
.L_x_162:
        /* <DEDUP_REMOVED lines=9> */
.L_x_164:
[----:B------:R-:W-:-:S04]  /*2a40*/  UIADD3 UR5, UPT, UPT, UR5, 0x1, URZ ;  /* 0x0000000105057890 */ /* 0x000fc8000fffe0ff */
[----:B------:R-:W-:-:S04]  /*2a50*/  UISETP.NE.AND UP0, UPT, UR5, 0x8, UPT ;  /* 0x000000080500788c */ /* 0x000fc8000bf05270 */
[----:B------:R-:W-:Y:S02]  /*2a60*/  USEL UR4, URZ, 0x1, UP0 ;  /* 0x00000001ff047887 */ /* 0x000fe40008000000 */
[----:B------:R-:W-:-:S04]  /*2a70*/  USEL UR5, UR5, URZ, UP0 ;  /* 0x000000ff05057287 */ /* 0x000fc80008000000 */
[----:B------:R-:W-:Y:S01]  /*2a80*/  ULEA UR5, UR5, UR6, 0x3 ;  /* 0x0000000605057291 */ /* 0x000fe2000f8e18ff */
[----:B-1----:R-:W-:-:S04]  /*2a90*/  LOP3.LUT R3, R2, UR4, RZ, 0x3c, !PT ;  /* 0x0000000402037c12 */ /* 0x002fc8000f8e3cff */
[----:B------:R-:W-:Y:S01]  /*2aa0*/  SHF.L.U32 R3, R3, 0x1f, RZ ;  /* 0x0000001f03037819 */ /* 0x000fe200000006ff */
[----:B---3--:R-:W-:-:S07]  /*2ab0*/  IMAD.U32 R0, RZ, RZ, UR5 ;  /* 0x00000005ff007e24 */ /* 0x008fce000f8e00ff */
.L_x_50:
[----:B-1----:R1:W2:Y:S02]  /*2ac0*/  SYNCS.PHASECHK.TRANS64.TRYWAIT P0, [R0+URZ], R3 ;  /* 0x00000003000075a7 */ /* 0x0022a400080011ff */
[----:B--2---:R-:W-:Y:S05]  /*2ad0*/  @!P0 NANOSLEEP.SYNCS 0x989680 ;  /* 0x009896800000895d */ /* 0x004fea0003900000 */
[----:B------:R-:W2:Y:S02]  /*2ae0*/  @!P0 SYNCS.PHASECHK.TRANS64 P0, [R0+URZ], R3 ;  /* 0x00000003000085a7 */ /* 0x000ea400080010ff */
[----:B--2---:R-:W-:Y:S05]  /*2af0*/  @P0 EXIT ;  /* 0x000000000000094d */ /* 0x004fea0003800000 */
[----:B------:R-:W-:Y:S05]  /*2b00*/  BRA `(.L_x_50) ;  /* 0xfffffffc00ec7947 */ /* 0x000fea000383ffff */
.L_x_22:
[----:B------:R-:W-:-:S04]  /*2b10*/  UISETP.NE.AND UP1, UPT, UR37, URZ, UPT ;  /* 0x000000ff2500728c */ /* 0x000fc8000bf25270 */
[----:B------:R-:W-:-:S09]  /*2b20*/  UISETP.NE.OR UP1, UPT, UR10, 0x1, UP1 ;  /* 0x000000010a00788c */ /* 0x000fd20008f25670 */
[----:B------:R-:W-:Y:S05]  /*2b30*/  BRA.U UP1, `(.L_x_51) ;  /* 0x00000005014c7547 */ /* 0x000fea000b800000 */
[----:B------:R-:W-:Y:S01]  /*2b40*/  HFMA2 R11, -RZ, RZ, 0, 0 ;  /* 0x00000000ff0b7431 */ /* 0x000fe200000001ff */
[----:B------:R-:W-:Y:S01]  /*2b50*/  ISETP.GE.U32.AND P2, PT, R10, 0x2, PT ;  /* 0x000000020a00780c */ /* 0x000fe20003f46070 */
[----:B------:R-:W-:Y:S01]  /*2b60*/  IMAD.MOV.U32 R12, RZ, RZ, 0x1 ;  /* 0x00000001ff0c7424 */ /* 0x000fe200078e00ff */
[----:B------:R-:W-:Y:S01]  /*2b70*/  CS2R R8, SRZ ;  /* 0x0000000000087805 */ /* 0x000fe2000001ff00 */
[----:B------:R-:W-:Y:S01]  /*2b80*/  IMAD.MOV.U32 R3, RZ, RZ, RZ ;  /* 0x000000ffff037224 */ /* 0x000fe200078e00ff */
[----:B------:R-:W-:Y:S01]  /*2b90*/  UMOV UR4, 0x400 ;  /* 0x0000040000047882 */ /* 0x000fe20000000000 */
[----:B------:R-:W-:Y:S01]  /*2ba0*/  UMOV UR6, URZ ;  /* 0x000000ff00067c82 */ /* 0x000fe20008000000 */
[----:B------:R-:W-:-:S12]  /*2bb0*/  ULEA UR37, UR37, UR4, 0x18 ;  /* 0x0000000425257291 */ /* 0x000fd8000f8ec0ff */
.L_x_55:
[----:B------:R-:W-:Y:S02]  /*2bc0*/  LEA R0, R3, UR37, 0x3 ;  /* 0x0000002503007c11 */ /* 0x000fe4000f8e18ff */
[----:B------:R-:W-:-:S03]  /*2bd0*/  SHF.L.U32 R5, R8, 0x1f, RZ ;  /* 0x0000001f08057819 */ /* 0x000fc600000006ff */
[----:B------:R-:W-:Y:S01]  /*2be0*/  VIADD R4, R0, 0x140 ;  /* 0x0000014000047836 */ /* 0x000fe20000000000 */
[----:B------:R-:W1:Y:S02]  /*2bf0*/  SYNCS.PHASECHK.TRANS64.TRYWAIT P0, [R0+URZ+0x130], R5 ;  /* 0x00013005000075a7 */ /* 0x000e6400080011ff */
[----:B-1----:R-:W-:Y:S05]  /*2c00*/  @!P0 BRA `(.L_x_52) ;  /* 0x0000007400388947 */ /* 0x002fea0003800000 */
.L_x_165:
[----:B------:R-:W-:Y:S01]  /*2c10*/  ULEA UR5, UR6, UR37, 0x3 ;  /* 0x0000002506057291 */ /* 0x000fe2000f8e18ff */
[----:B------:R-:W-:Y:S01]  /*2c20*/  PRMT R4, RZ, 0x654, R4 ;  /* 0x00000654ff047816 */ /* 0x000fe20000000004 */
[----:B-1----:R-:W-:Y:S01]  /*2c30*/  @!P2 IMAD.MOV.U32 R5, RZ, RZ, 0x10 ;  /* 0x00000010ff05a424 */ /* 0x002fe200078e00ff */
[----:B------:R-:W-:Y:S01]  /*2c40*/  SHF.L.U32 R7, R12, 0x1f, RZ ;  /* 0x0000001f0c077819 */ /* 0x000fe200000006ff */
[----:B------:R-:W-:Y:S01]  /*2c50*/  UIADD3 UR4, UPT, UPT, UR5, 0xd0, URZ ;  /* 0x000000d005047890 */ /* 0x000fe2000fffe0ff */
[----:B------:R1:W-:Y:S05]  /*2c60*/  SYNCS.ARRIVE.TRANS64.RED.A1T0 RZ, [R4+URZ], RZ ;  /* 0x000000ff04ff79a7 */ /* 0x0003ea00081004ff */
[----:B------:R-:W-:Y:S01]  /*2c70*/  IMAD.U32 R13, RZ, RZ, UR4 ;  /* 0x00000004ff0d7e24 */ /* 0x000fe2000f8e00ff */
[----:B------:R-:W2:Y:S04]  /*2c80*/  SYNCS.PHASECHK.TRANS64.TRYWAIT P0, [UR5+0xe0], R7 ;  /* 0x0000e007ff0075a7 */ /* 0x000ea80008001105 */
[----:B------:R-:W-:Y:S01]  /*2c90*/  PRMT R13, R10, 0x654, R13 ;  /* 0x000006540a0d7816 */ /* 0x000fe2000000000d */
[----:B-12---:R-:W-:Y:S06]  /*2ca0*/  @!P0 BRA `(.L_x_53) ;  /* 0x0000007400248947 */ /* 0x006fec0003800000 */
.L_x_167:
[----:B------:R-:W-:Y:S01]  /*2cb0*/  ULEA UR4, UR6, UR37, 0x4 ;  /* 0x0000002506047291 */ /* 0x000fe2000f8e20ff */
[----:B------:R-:W-:Y:S01]  /*2cc0*/  SEL R2, R13, R2, !P2 ;  /* 0x000000020d027207 */ /* 0x000fe20005000000 */
[----:B------:R-:W-:Y:S01]  /*2cd0*/  UIADD3 UR5, UPT, UPT, UR5, 0xd0, URZ ;  /* 0x000000d005057890 */ /* 0x000fe2000fffe0ff */
[----:B-1----:R-:W-:Y:S01]  /*2ce0*/  LEA R0, R11, UR37, 0x3 ;  /* 0x000000250b007c11 */ /* 0x002fe2000f8e18ff */
[----:B------:R-:W-:Y:S01]  /*2cf0*/  UIADD3 UR4, UPT, UPT, UR4, 0x160, URZ ;  /* 0x0000016004047890 */ /* 0x000fe2000fffe0ff */
[----:B------:R1:W-:Y:S01]  /*2d00*/  @!P2 SYNCS.ARRIVE.TRANS64.RED RZ, [R2+URZ], R5 ;  /* 0x0000000502ffa9a7 */ /* 0x0003e200080004ff */
[----:B------:R-:W-:Y:S01]  /*2d10*/  UIADD3 UR6, UPT, UPT, UR6, 0x1, URZ ;  /* 0x0000000106067890 */ /* 0x000fe2000fffe0ff */
[----:B------:R-:W-:-:S03]  /*2d20*/  VIADD R3, R3, 0x1 ;  /* 0x0000000103037836 */ /* 0x000fc60000000000 */
[----:B------:R-:W-:Y:S02]  /*2d30*/  UISETP.NE.AND UP0, UPT, UR6, 0x2, UPT ;  /* 0x000000020600788c */ /* 0x000fe4000bf05270 */
[----:B------:R-:W-:Y:S01]  /*2d40*/  ISETP.NE.AND P0, PT, R3, 0x2, PT ;  /* 0x000000020300780c */ /* 0x000fe20003f05270 */
[----:B------:R-:W-:Y:S06]  /*2d50*/  UGETNEXTWORKID.BROADCAST [UR4], [UR5] ;  /* 0x00000000040073ca */ /* 0x000fec0008000100 */
[----:B------:R-:W-:Y:S02]  /*2d60*/  USEL UR4, URZ, 0x1, UP0 ;  /* 0x00000001ff047887 */ /* 0x000fe40008000000 */
[----:B------:R-:W-:-:S04]  /*2d70*/  USEL UR6, UR6, URZ, UP0 ;  /* 0x000000ff06067287 */ /* 0x000fc80008000000 */
[----:B------:R-:W-:Y:S02]  /*2d80*/  LOP3.LUT R12, R12, UR4, RZ, 0x3c, !PT ;  /* 0x000000040c0c7c12 */ /* 0x000fe4000f8e3cff */
[----:B-1----:R-:W-:-:S04]  /*2d90*/  SHF.L.U32 R5, R9, 0x1f, RZ ;  /* 0x0000001f09057819 */ /* 0x002fc800000006ff */
[----:B------:R-:W1:Y:S02]  /*2da0*/  SYNCS.PHASECHK.TRANS64.TRYWAIT P1, [R0+URZ+0xd0], R5 ;  /* 0x0000d005000075a7 */ /* 0x000e6400080211ff */
[----:B-1----:R-:W-:Y:S05]  /*2db0*/  @!P1 BRA `(.L_x_54) ;  /* 0x0000007000f89947 */ /* 0x002fea0003800000 */
.L_x_168:
[----:B------:R-:W-:Y:S01]  /*2dc0*/  LEA R4, R11, UR37, 0x4 ;  /* 0x000000250b047c11 */ /* 0x000fe2000f8e20ff */
[----:B-1----:R-:W-:Y:S01]  /*2dd0*/  VIADD R0, R0, 0xe0 ;  /* 0x000000e000007836 */ /* 0x002fe20000000000 */
[----:B------:R-:W-:Y:S01]  /*2de0*/  SEL R3, R3, RZ, P0 ;  /* 0x000000ff03037207 */ /* 0x000fe20000000000 */
[----:B------:R-:W-:-:S03]  /*2df0*/  VIADD R11, R11, 0x1 ;  /* 0x000000010b0b7836 */ /* 0x000fc60000000000 */
[----:B------:R-:W1:Y:S01]  /*2e00*/  LDS.128 R4, [R4+0x160] ;  /* 0x0001600004047984 */ /* 0x000e620000000c00 */
[----:B------:R-:W-:Y:S02]  /*2e10*/  PRMT R0, RZ, 0x654, R0 ;  /* 0x00000654ff007816 */ /* 0x000fe40000000000 */
[C---:B------:R-:W-:Y:S01]  /*2e20*/  ISETP.NE.AND P1, PT, R11.reuse, 0x2, PT ;  /* 0x000000020b00780c */ /* 0x040fe20003f25270 */
[----:B------:R-:W-:Y:S01]  /*2e30*/  @!PT LDS RZ, [RZ] ;  /* 0x00000000fffff984 */ /* 0x000fe20000000800 */
[----:B------:R-:W-:Y:S01]  /*2e40*/  @!PT LDS RZ, [RZ] ;  /* 0x00000000fffff984 */ /* 0x000fe20000000800 */
[----:B------:R-:W-:Y:S01]  /*2e50*/  @!PT LDS RZ, [RZ] ;  /* 0x00000000fffff984 */ /* 0x000fe20000000800 */
[----:B------:R-:W-:Y:S01]  /*2e60*/  @!PT LDS RZ, [RZ] ;  /* 0x00000000fffff984 */ /* 0x000fe20000000800 */
[----:B------:R2:W-:Y:S06]  /*2e70*/  MEMBAR.ALL.CTA ;  /* 0x0000000000007992 */ /* 0x0005ec0000008000 */
[----:B--2---:R-:W2:Y:S01]  /*2e80*/  FENCE.VIEW.ASYNC.S ;  /* 0x00000000000073c6 */ /* 0x004ea20000000000 */
[----:B------:R-:W-:Y:S01]  /*2e90*/  SEL R11, R11, RZ, P1 ;  /* 0x000000ff0b0b7207 */ /* 0x000fe20000800000 */
[----:B--2---:R2:W-:Y:S01]  /*2ea0*/  SYNCS.ARRIVE.TRANS64.RED.A1T0 RZ, [R0+URZ], RZ ;  /* 0x000000ff00ff79a7 */ /* 0x0045e200081004ff */
[----:B-1----:R-:W-:-:S02]  /*2eb0*/  LOP3.LUT P3, RZ, R6, 0x1, RZ, 0xc0, !PT ;  /* 0x0000000106ff7812 */ /* 0x002fc4000786c0ff */
[----:B------:R-:W-:-:S04]  /*2ec0*/  SEL R5, RZ, 0x1, P0 ;  /* 0x00000001ff057807 */ /* 0x000fc80000000000 */
[----:B------:R-:W-:Y:S02]  /*2ed0*/  LOP3.LUT R8, R8, R5, RZ, 0x3c, !PT ;  /* 0x0000000508087212 */ /* 0x000fe400078e3cff */
[----:B--2---:R-:W-:-:S04]  /*2ee0*/  SEL R0, RZ, 0x1, P1 ;  /* 0x00000001ff007807 */ /* 0x004fc80000800000 */
[----:B------:R-:W-:Y:S01]  /*2ef0*/  LOP3.LUT R9, R9, R0, RZ, 0x3c, !PT ;  /* 0x0000000009097212 */ /* 0x000fe200078e3cff */
[----:B------:R-:W-:Y:S06]  /*2f00*/  @P3 BRA `(.L_x_55) ;  /* 0xfffffffc002c3947 */ /* 0x000fec000383ffff */
[----:B------:R-:W-:Y:S01]  /*2f10*/  ULEA UR5, UR6, UR37, 0x3 ;  /* 0x0000002506057291 */ /* 0x000fe2000f8e18ff */
[----:B------:R-:W-:-:S08]  /*2f20*/  SHF.L.U32 R3, R12, 0x1f, RZ ;  /* 0x0000001f0c037819 */ /* 0x000fd000000006ff */
[----:B------:R-:W1:Y:S02]  /*2f30*/  SYNCS.PHASECHK.TRANS64 P0, [UR5+0xe0], R3 ;  /* 0x0000e003ff0075a7 */ /* 0x000e640008001005 */
[----:B-1----:R-:W-:Y:S05]  /*2f40*/  @P0 BRA `(.L_x_56) ;  /* 0x0000000000080947 */ /* 0x002fea0003800000 */
[----:B------:R-:W1:Y:S02]  /*2f50*/  SYNCS.PHASECHK.TRANS64.TRYWAIT P0, [UR5+0xe0], R3 ;  /* 0x0000e003ff0075a7 */ /* 0x000e640008001105 */
[----:B-1----:R-:W-:Y:S05]  /*2f60*/  @!P0 BRA `(.L_x_57) ;  /* 0x0000007000a08947 */ /* 0x002fea0003800000 */
.L_x_56:
[----:B------:R-:W-:-:S04]  /*2f70*/  UIADD3 UR4, UPT, UPT, UR6, 0x1, URZ ;  /* 0x0000000106047890 */ /* 0x000fc8000fffe0ff */
[----:B------:R-:W-:-:S04]  /*2f80*/  UISETP.NE.AND UP0, UPT, UR4, 0x2, UPT ;  /* 0x000000020400788c */ /* 0x000fc8000bf05270 */
[----:B------:R-:W-:Y:S02]  /*2f90*/  USEL UR7, URZ, 0x1, UP0 ;  /* 0x00000001ff077887 */ /* 0x000fe40008000000 */
[----:B------:R-:W-:-:S04]  /*2fa0*/  USEL UR4, UR4, URZ, UP0 ;  /* 0x000000ff04047287 */ /* 0x000fc80008000000 */
[----:B------:R-:W-:Y:S01]  /*2fb0*/  ULEA UR4, UR4, UR37, 0x3 ;  /* 0x0000002504047291 */ /* 0x000fe2000f8e18ff */
[----:B-1----:R-:W-:-:S04]  /*2fc0*/  LOP3.LUT R3, R12, UR7, RZ, 0x3c, !PT ;  /* 0x000000070c037c12 */ /* 0x002fc8000f8e3cff */
[----:B------:R-:W-:-:S04]  /*2fd0*/  SHF.L.U32 R0, R3, 0x1f, RZ ;  /* 0x0000001f03007819 */ /* 0x000fc800000006ff */
[----:B------:R-:W1:Y:S02]  /*2fe0*/  SYNCS.PHASECHK.TRANS64 P0, [UR4+0xe0], R0 ;  /* 0x0000e000ff0075a7 */ /* 0x000e640008001004 */
[----:B-1----:R-:W-:Y:S05]  /*2ff0*/  @P0 EXIT ;  /* 0x000000000000094d */ /* 0x002fea0003800000 */
[----:B------:R-:W-:Y:S02]  /*3000*/  SHF.L.U32 R3, R3, 0x1f, RZ ;  /* 0x0000001f03037819 */ /* 0x000fe400000006ff */
[----:B------:R-:W-:-:S07]  /*3010*/  MOV R0, UR4 ;  /* 0x0000000400007c02 */ /* 0x000fce0008000f00 */
.L_x_58:
[----:B-1----:R1:W2:Y:S02]  /*3020*/  SYNCS.PHASECHK.TRANS64.TRYWAIT P0, [R0+URZ+0xe0], R3 ;  /* 0x0000e003000075a7 */ /* 0x0022a400080011ff */
[----:B--2---:R-:W-:Y:S05]  /*3030*/  @!P0 NANOSLEEP.SYNCS 0x989680 ;  /* 0x009896800000895d */ /* 0x004fea0003900000 */
[----:B------:R-:W2:Y:S02]  /*3040*/  @!P0 SYNCS.PHASECHK.TRANS64 P0, [R0+URZ+0xe0], R3 ;  /* 0x0000e003000085a7 */ /* 0x000ea400080010ff */
[----:B--2---:R-:W-:Y:S05]  /*3050*/  @P0 EXIT ;  /* 0x000000000000094d */ /* 0x004fea0003800000 */
[----:B------:R-:W-:Y:S05]  /*3060*/  BRA `(.L_x_58) ;  /* 0xfffffffc00ec7947 */ /* 0x000fea000383ffff */
.L_x_51:
[----:B------:R-:W-:Y:S05]  /*3070*/  BRA.U UP4, `(.L_x_59) ;  /* 0x0000001104d87547 */ /* 0x000fea000b800000 */
[----:B------:R-:W-:Y:S01]  /*3080*/  UMOV UR6, 0x40 ;  /* 0x0000004000067882 */ /* 0x000fe20000000000 */
[----:B------:R-:W-:Y:S01]  /*3090*/  NOP ;  /* 0x0000000000007918 */ /* 0x000fe20000000000 */
[----:B------:R-:W-:Y:S01]  /*30a0*/  ULEA UR6, UR37, UR6, 0x18 ;  /* 0x0000000625067291 */ /* 0x000fe2000f8ec0ff */
[----:B------:R-:W-:Y:S02]  /*30b0*/  UMOV UR7, 0x400 ;  /* 0x0000040000077882 */ /* 0x000fe40000000000 */
[----:B------:R-:W-:-:S06]  /*30c0*/  ULEA UR37, UR37, UR7, 0x18 ;  /* 0x0000000725257291 */ /* 0x000fcc000f8ec0ff */
[----:B------:R-:W1:Y:S02]  /*30d0*/  LDS.U8 R2, [UR6+0x1c] ;  /* 0x00001c06ff027984 */ /* 0x000e640008000000 */
[----:B-1----:R-:W-:-:S13]  /*30e0*/  ISETP.NE.AND P0, PT, R2, RZ, PT ;  /* 0x000000ff0200720c */ /* 0x002fda0003f05270 */
[----:B------:R-:W-:Y:S05]  /*30f0*/  @P0 BRA `(.L_x_60) ;  /* 0x0000000400080947 */ /* 0x000fea0003800000 */
[----:B------:R-:W-:Y:S02]  /*3100*/  UISETP.NE.U32.AND UP0, UPT, UR5, 0x1, UPT ;  /* 0x000000010500788c */ /* 0x000fe4000bf05070 */
[----:B------:R-:W-:-:S07]  /*3110*/  UIADD3 UR8, UPT, UPT, UR6, 0x8, URZ ;  /* 0x0000000806087890 */ /* 0x000fce000fffe0ff */
[----:B------:R-:W-:Y:S05]  /*3120*/  BRA.U !UP0, `(.L_x_61) ;  /* 0x00000001089c7547 */ /* 0x000fea000b800000 */
[----:B------:R-:W-:Y:S01]  /*3130*/  ELECT P0, URZ, PT ;  /* 0x0000000000ff782f */ /* 0x000fe20003800000 */
[----:B------:R-:W-:-:S12]  /*3140*/  BSSY B0, `(.L_x_61) ;  /* 0x0000025000007945 */ /* 0x000fd80003800000 */
[----:B------:R-:W-:Y:S05]  /*3150*/  @!P0 BRA `(.L_x_62) ;  /* 0x00000000008c8947 */ /* 0x000fea0003800000 */
[----:B------:R-:W-:-:S05]  /*3160*/  UMOV UR7, 0x10 ;  /* 0x0000001000077882 */ /* 0x000fca0000000000 */
[----:B------:R-:W-:Y:S04]  /*3170*/  DEPBAR.LE SB1, 0x36 ;  /* 0x00009d800000791a */ /* 0x000fe80000000000 */
[----:B------:R-:W1:Y:S02]  /*3180*/  UTCATOMSWS.2CTA.FIND_AND_SET.ALIGN UP1, UR7, UR7 ;  /* 0x00000007000775e3 */ /* 0x000e640008220800 */
[----:B-1----:R-:W-:Y:S01]  /*3190*/  MOV R11, UR7 ;  /* 0x00000007000b7c02 */ /* 0x002fe20008000f00 */
[----:B------:R-:W-:Y:S06]  /*31a0*/  BRA.U UP1, `(.L_x_63) ;  /* 0x0000000101187547 */ /* 0x000fec000b800000 */
.L_x_64:
[----:B------:R-:W-:Y:S05]  /*31b0*/  NANOSLEEP 0x64 ;  /* 0x000000640000795d */ /* 0x000fea0003800000 */
[----:B------:R-:W-:-:S05]  /*31c0*/  UMOV UR7, 0x10 ;  /* 0x0000001000077882 */ /* 0x000fca0000000000 */
[----:B------:R-:W-:Y:S04]  /*31d0*/  DEPBAR.LE SB1, 0x36 ;  /* 0x00009d800000791a */ /* 0x000fe80000000000 */
[----:B------:R-:W1:Y:S02]  /*31e0*/  UTCATOMSWS.2CTA.FIND_AND_SET.ALIGN UP1, UR7, UR7 ;  /* 0x00000007000775e3 */ /* 0x000e640008220800 */
[----:B-1----:R-:W-:Y:S01]  /*31f0*/  MOV R11, UR7 ;  /* 0x00000007000b7c02 */ /* 0x002fe20008000f00 */
[----:B------:R-:W-:Y:S05]  /*3200*/  BRA.U !UP1, `(.L_x_64) ;  /* 0xfffffffd09e87547 */ /* 0x000fea000b83ffff */
.L_x_63:
[----:B------:R-:W1:Y:S01]  /*3210*/  LDS R5, [UR6+0x10] ;  /* 0x00001006ff057984 */ /* 0x000e620008000800 */
[----:B------:R-:W-:Y:S01]  /*3220*/  IMAD.U32 R3, RZ, RZ, UR37 ;  /* 0x00000025ff037e24 */ /* 0x000fe2000f8e00ff */
[----:B------:R-:W-:-:S03]  /*3230*/  MOV R2, UR4 ;  /* 0x0000000400027c02 */ /* 0x000fc60008000f00 */
[----:B------:R-:W-:Y:S01]  /*3240*/  VIADD R3, R3, 0x180 ;  /* 0x0000018003037836 */ /* 0x000fe20000000000 */
[----:B-1----:R-:W-:-:S04]  /*3250*/  SHF.L.U32 R5, R5, 0x1f, RZ ;  /* 0x0000001f05057819 */ /* 0x002fc800000006ff */
[----:B------:R-:W1:Y:S02]  /*3260*/  SYNCS.PHASECHK.TRANS64.TRYWAIT P0, [UR6+0x8], R5 ;  /* 0x00000805ff0075a7 */ /* 0x000e640008001106 */
[----:B-1----:R-:W-:Y:S05]  /*3270*/  @P0 BRA `(.L_x_65) ;  /* 0x0000000000080947 */ /* 0x002fea0003800000 */
[----:B------:R-:W1:Y:S02]  /*3280*/  SYNCS.PHASECHK.TRANS64.TRYWAIT P0, [UR6+0x8], R5 ;  /* 0x00000805ff0075a7 */ /* 0x000e640008001106 */
[----:B-1----:R-:W-:Y:S05]  /*3290*/  @!P0 BRA `(.L_x_66) ;  /* 0x0000006c00ec8947 */ /* 0x002fea0003800000 */
.L_x_65:
[----:B-1----:R-:W-:Y:S01]  /*32a0*/  HFMA2 R4, -RZ, RZ, 0, 5.9604644775390625e-08 ;  /* 0x00000001ff047431 */ /* 0x002fe200000001ff */
[----:B------:R-:W-:Y:S01]  /*32b0*/  UPRMT UR7, UR4, 0x654, UR8 ;  /* 0x0000065404077896 */ /* 0x000fe20008000008 */
[----:B------:R-:W-:Y:S01]  /*32c0*/  IMAD.MOV.U32 R6, RZ, RZ, 0xffff ;  /* 0x0000ffffff067424 */ /* 0x000fe200078e00ff */
[----:B------:R-:W-:Y:S01]  /*32d0*/  PRMT R2, R2, 0x654, R3 ;  /* 0x0000065402027816 */ /* 0x000fe20000000003 */
[----:B------:R-:W-:Y:S02]  /*32e0*/  IMAD.MOV.U32 R5, RZ, RZ, 0x4 ;  /* 0x00000004ff057424 */ /* 0x000fe400078e00ff */
[----:B------:R-:W-:Y:S01]  /*32f0*/  IMAD.SHL.U32 R9, R11, 0x20, RZ ;  /* 0x000000200b097824 */ /* 0x000fe200078e00ff */
[----:B------:R-:W-:Y:S02]  /*3300*/  MOV R3, UR7 ;  /* 0x0000000700037c02 */ /* 0x000fe40008000f00 */
[-C--:B------:R-:W-:Y:S01]  /*3310*/  SHF.L.U32 R7, R6, R11.reuse, RZ ;  /* 0x0000000b06077219 */ /* 0x080fe200000006ff */
[----:B------:R1:W-:Y:S01]  /*3320*/  SYNCS.ARRIVE.TRANS64.RED RZ, [UR7], R5 ;  /* 0x00000005ffff79a7 */ /* 0x0003e20008000407 */
[----:B------:R-:W-:Y:S01]  /*3330*/  SHF.L.U32 R6, R4, R11, RZ ;  /* 0x0000000b04067219 */ /* 0x000fe200000006ff */
[----:B------:R1:W-:Y:S04]  /*3340*/  STS [UR37+0x180], R9 ;  /* 0x00018009ff007988 */ /* 0x0003e80008000825 */
[----:B------:R1:W-:Y:S04]  /*3350*/  STAS [R2.64], R11 ;  /* 0x0000000b02007dbd */ /* 0x0003e8000c0008ff */
[----:B------:R1:W-:Y:S04]  /*3360*/  ATOMS.OR RZ, [UR6+0x14], R7 ;  /* 0x00001407ffff798c */ /* 0x0003e8000b000006 */
[----:B------:R1:W-:Y:S04]  /*3370*/  ATOMS.OR RZ, [UR6+0x18], R6 ;  /* 0x00001806ffff798c */ /* 0x0003e8000b000006 */
[----:B------:R1:W-:Y:S02]  /*3380*/  ATOMS.XOR RZ, [UR6+0x10], R4 ;  /* 0x00001004ffff798c */ /* 0x0003e4000b800006 */
.L_x_62:
[----:B------:R-:W-:Y:S05]  /*3390*/  BSYNC B0 ;  /* 0x0000000000007941 */ /* 0x000fea0003800000 */
.L_x_61:
[----:B------:R-:W-:Y:S05]  /*33a0*/  BRA.U UP0, `(.L_x_67) ;  /* 0x00000001006c7547 */ /* 0x000fea000b800000 */
[----:B------:R-:W-:-:S03]  /*33b0*/  UMOV UR7, 0xffffffff ;  /* 0xffffffff00077882 */ /* 0x000fc60000000000 */
[----:B------:R-:W-:Y:S05]  /*33c0*/  BRA.DIV UR7, `(.L_x_68) ;  /* 0x0000006e07b87947 */ /* 0x000fea000b800000 */
[----:B------:R-:W-:-:S13]  /*33d0*/  ELECT P6, URZ, PT ;  /* 0x0000000000ff782f */ /* 0x000fda00038c0000 */
.L_x_172:
[----:B------:R-:W-:Y:S05]  /*33e0*/  @!P6 BRA `(.L_x_67) ;  /* 0x00000000005ce947 */ /* 0x000fea0003800000 */
[----:B-1----:R-:W1:Y:S02]  /*33f0*/  LDS R3, [UR6+0x10] ;  /* 0x00001006ff037984 */ /* 0x002e640008000800 */
[----:B-1----:R-:W-:-:S04]  /*3400*/  SHF.L.U32 R3, R3, 0x1f, RZ ;  /* 0x0000001f03037819 */ /* 0x002fc800000006ff */
[----:B------:R-:W1:Y:S02]  /*3410*/  SYNCS.PHASECHK.TRANS64.TRYWAIT P0, [UR6+0x8], R3 ;  /* 0x00000803ff0075a7 */ /* 0x000e640008001106 */
[----:B-1----:R-:W-:Y:S05]  /*3420*/  @P0 BRA `(.L_x_69) ;  /* 0x0000000000080947 */ /* 0x002fea0003800000 */
[----:B------:R-:W1:Y:S02]  /*3430*/  SYNCS.PHASECHK.TRANS64.TRYWAIT P0, [UR6+0x8], R3 ;  /* 0x00000803ff0075a7 */ /* 0x000e640008001106 */
[----:B-1----:R-:W-:Y:S05]  /*3440*/  @!P0 BRA `(.L_x_70) ;  /* 0x0000006c00b88947 */ /* 0x002fea0003800000 */
.L_x_69:
[----:B------:R-:W2:Y:S01]  /*3450*/  LDS R5, [UR37+0x180] ;  /* 0x00018025ff057984 */ /* 0x000ea20008000800 */
[----:B-1----:R-:W-:Y:S02]  /*3460*/  HFMA2 R2, -RZ, RZ, 0, 5.9604644775390625e-08 ;  /* 0x00000001ff027431 */ /* 0x002fe400000001ff */
[----:B------:R-:W-:Y:S01]  /*3470*/  IMAD.MOV.U32 R3, RZ, RZ, 0xffff ;  /* 0x0000ffffff037424 */ /* 0x000fe200078e00ff */
[----:B------:R-:W-:Y:S01]  /*3480*/  UPRMT UR7, UR4, 0x654, UR8 ;  /* 0x0000065404077896 */ /* 0x000fe20008000008 */
[----:B--2---:R-:W-:-:S03]  /*3490*/  IMAD.SHL.U32 R4, R5, 0x20, RZ ;  /* 0x0000002005047824 */ /* 0x004fc600078e00ff */
[-C--:B------:R-:W-:Y:S02]  /*34a0*/  SHF.L.U32 R3, R3, R5.reuse, RZ ;  /* 0x0000000503037219 */ /* 0x080fe400000006ff */
[----:B------:R-:W-:Y:S01]  /*34b0*/  SHF.L.U32 R5, R2, R5, RZ ;  /* 0x0000000502057219 */ /* 0x000fe200000006ff */
[----:B------:R2:W-:Y:S04]  /*34c0*/  STS [UR37+0x180], R4 ;  /* 0x00018004ff007988 */ /* 0x0005e80008000825 */
[----:B------:R2:W-:Y:S04]  /*34d0*/  ATOMS.OR RZ, [UR6+0x14], R3 ;  /* 0x00001403ffff798c */ /* 0x0005e8000b000006 */
[----:B------:R2:W-:Y:S01]  /*34e0*/  ATOMS.OR RZ, [UR6+0x18], R5 ;  /* 0x00001805ffff798c */ /* 0x0005e2000b000006 */
[----:B------:R-:W-:Y:S03]  /*34f0*/  SYNCS.ARRIVE.TRANS64.RED.A1T0 RZ, [UR7], RZ ;  /* 0x000000ffffff79a7 */ /* 0x000fe60008100407 */
[----:B------:R2:W-:Y:S01]  /*3500*/  ATOMS.XOR RZ, [UR6+0x10], R2 ;  /* 0x00001002ffff798c */ /* 0x0005e2000b800006 */
[----:B------:R-:W-:Y:S05]  /*3510*/  BRA `(.L_x_67) ;  /* 0x0000000000107947 */ /* 0x000fea0003800000 */
.L_x_60:
[----:B------:R-:W-:-:S05]  /*3520*/  MOV R2, 0xffffffff ;  /* 0xffffffff00027802 */ /* 0x000fca0000000f00 */
[----:B------:R1:W-:Y:S02]  /*3530*/  STS [UR37+0x180], R2 ;  /* 0x00018002ff007988 */ /* 0x0003e40008000825 */
[----:B-1----:R-:W-:Y:S02]  /*3540*/  MOV R2, 0x3560 ;  /* 0x0000356000027802 */ /* 0x002fe40000000f00 */
[----:B-----5:R-:W-:Y:S05]  /*3550*/  CALL.REL.NOINC `($__internal_1_$__cuda_sm10x_tcgen05_guardrail_trap_phase_invalid_during_alloc) ;  /* 0x0000007400887944 */ /* 0x020fea0003c00000 */
.L_x_67:
[----:B------:R-:W-:Y:S05]  /*3560*/  WARPSYNC.ALL ;  /* 0x0000000000007948 */ /* 0x000fea0003800000 */
[----:B------:R-:W3:Y:S01]  /*3570*/  S2UR UR7, SR_CgaCtaId ;  /* 0x00000000000779c3 */ /* 0x000ee20000008800 */
[----:B------:R-:W-:Y:S01]  /*3580*/  UMOV UR6, 0x400 ;  /* 0x0000040000067882 */ /* 0x000fe20000000000 */
[----:B------:R-:W-:-:S06]  /*3590*/  NOP ;  /* 0x0000000000007918 */ /* 0x000fcc0000000000 */
[----:B------:R-:W-:Y:S06]  /*35a0*/  BAR.ARV 0x6, 0xa0 ;  /* 0x0182800000007b1d */ /* 0x000fec0000002000 */
[----:B------:R-:W4:Y:S01]  /*35b0*/  LDCU UR8, c[0x0][0x38c] ;  /* 0x00007180ff0877ac */ /* 0x000f220008000800 */
[----:B------:R-:W-:Y:S01]  /*35c0*/  LOP3.LUT R0, R0, 0xffff, RZ, 0xc0, !PT ;  /* 0x0000ffff00007812 */ /* 0x000fe200078ec0ff */
[----:B-1----:R-:W-:Y:S01]  /*35d0*/  IMAD.MOV.U32 R9, RZ, RZ, 0x1 ;  /* 0x00000001ff097424 */ /* 0x002fe200078e00ff */
[----:B------:R-:W-:Y:S01]  /*35e0*/  LOP3.LUT R8, R8, 0xffff, RZ, 0xc0, !PT ;  /* 0x0000ffff08087812 */ /* 0x000fe200078ec0ff */
[----:B------:R-:W-:Y:S01]  /*35f0*/  UMOV UR19, URZ ;  /* 0x000000ff00137c82 */ /* 0x000fe20008000000 */
[----:B------:R-:W-:Y:S01]  /*3600*/  R2UR UR11, R0 ;  /* 0x00000000000b72ca */ /* 0x000fe200000e0000 */
[----:B------:R-:W-:Y:S01]  /*3610*/  UMOV UR18, URZ ;  /* 0x000000ff00127c82 */ /* 0x000fe20008000000 */
[----:B------:R-:W-:Y:S01]  /*3620*/  R2UR UR12, R8 ;  /* 0x00000000080c72ca */ /* 0x000fe200000e0000 */
[----:B------:R-:W-:Y:S01]  /*3630*/  IMAD.MOV.U32 R8, RZ, RZ, RZ ;  /* 0x000000ffff087224 */ /* 0x000fe200078e00ff */
[----:B------:R-:W-:Y:S01]  /*3640*/  UMOV UR17, URZ ;  /* 0x000000ff00117c82 */ /* 0x000fe20008000000 */
[----:B---3--:R-:W-:-:S02]  /*3650*/  ULEA UR7, UR7, UR6, 0x18 ;  /* 0x0000000607077291 */ /* 0x008fc4000f8ec0ff */
[----:B------:R-:W-:Y:S02]  /*3660*/  UISETP.NE.AND UP2, UPT, UR5, URZ, UPT ;  /* 0x000000ff0500728c */ /* 0x000fe4000bf45270 */
[----:B------:R-:W-:Y:S02]  /*3670*/  UIADD3 UR13, UPT, UPT, UR7, 0x6300, URZ ;  /* 0x00006300070d7890 */ /* 0x000fe4000fffe0ff */
[----:B------:R-:W-:Y:S02]  /*3680*/  UIADD3 UR14, UPT, UPT, UR7, 0x16300, URZ ;  /* 0x00016300070e7890 */ /* 0x000fe4000fffe0ff */
[----:B----4-:R-:W-:Y:S01]  /*3690*/  UIADD3 UR8, UPT, UPT, UR8, 0x7f, URZ ;  /* 0x0000007f08087890 */ /* 0x010fe2000fffe0ff */
[----:B--2---:R-:W1:Y:S01]  /*36a0*/  LDS R2, [UR7+0x180] ;  /* 0x00018007ff027984 */ /* 0x004e620008000800 */
[----:B------:R-:W-:Y:S02]  /*36b0*/  USHF.R.U32.HI UR13, URZ, 0x4, UR13 ;  /* 0x00000004ff0d7899 */ /* 0x000fe4000801160d */
[----:B------:R-:W-:-:S02]  /*36c0*/  USHF.R.S32.HI UR6, URZ, 0x1f, UR8 ;  /* 0x0000001fff067899 */ /* 0x000fc40008011408 */
[----:B------:R-:W-:Y:S02]  /*36d0*/  USHF.R.U32.HI UR14, URZ, 0x4, UR14 ;  /* 0x00000004ff0e7899 */ /* 0x000fe4000801160e */
[----:B------:R-:W-:Y:S02]  /*36e0*/  ULEA.HI UR6, UR6, UR8, URZ, 0x7 ;  /* 0x0000000806067291 */ /* 0x000fe4000f8f38ff */
[----:B------:R-:W-:Y:S02]  /*36f0*/  ULOP3.LUT UR13, UR13, 0x3fff, URZ, 0xc0, !UPT ;  /* 0x00003fff0d0d7892 */ /* 0x000fe4000f8ec0ff */
[----:B------:R-:W-:Y:S02]  /*3700*/  USHF.R.S32.HI UR6, URZ, 0x7, UR6 ;  /* 0x00000007ff067899 */ /* 0x000fe40008011406 */
[----:B------:R-:W-:Y:S02]  /*3710*/  ULOP3.LUT UR14, UR14, 0x3fff, URZ, 0xc0, !UPT ;  /* 0x00003fff0e0e7892 */ /* 0x000fe4000f8ec0ff */
[----:B------:R-:W-:Y:S01]  /*3720*/  UISETP.LT.AND UP0, UPT, UR6, 0x1, UPT ;  /* 0x000000010600788c */ /* 0x000fe2000bf01270 */
[----:B------:R-:W-:Y:S01]  /*3730*/  UMOV UR28, 0x0 ;  /* 0x00000000001c7882 */ /* 0x000fe20000000000 */
[----:B------:R-:W-:Y:S01]  /*3740*/  UMOV UR29, 0x84004a0 ;  /* 0x084004a0001d7882 */ /* 0x000fe20000000000 */
[----:B------:R-:W-:-:S02]  /*3750*/  ULOP3.LUT UR13, UR13, 0x10000, URZ, 0xfc, !UPT ;  /* 0x000100000d0d7892 */ /* 0x000fc4000f8efcff */
[----:B------:R-:W-:Y:S02]  /*3760*/  ULOP3.LUT UR14, UR14, 0x10000, URZ, 0xfc, !UPT ;  /* 0x000100000e0e7892 */ /* 0x000fe4000f8efcff */
[----:B------:R-:W-:Y:S01]  /*3770*/  USEL UR20, UR6, 0x1, !UP0 ;  /* 0x0000000106147887 */ /* 0x000fe2000c000000 */
[----:B------:R-:W-:Y:S01]  /*3780*/  UMOV UR26, 0x0 ;  /* 0x00000000001a7882 */ /* 0x000fe20000000000 */
[----:B------:R-:W-:Y:S01]  /*3790*/  UMOV UR27, 0x84004a0 ;  /* 0x084004a0001b7882 */ /* 0x000fe20000000000 */
[----:B------:R-:W-:Y:S01]  /*37a0*/  UMOV UR24, 0x0 ;  /* 0x0000000000187882 */ /* 0x000fe20000000000 */
[----:B------:R-:W-:Y:S01]  /*37b0*/  UMOV UR25, 0x84004a0 ;  /* 0x084004a000197882 */ /* 0x000fe20000000000 */
[----:B------:R-:W-:Y:S01]  /*37c0*/  UMOV UR22, 0x0 ;  /* 0x0000000000167882 */ /* 0x000fe20000000000 */
[----:B------:R-:W-:Y:S01]  /*37d0*/  UMOV UR23, 0x84004a0 ;  /* 0x084004a000177882 */ /* 0x000fe20000000000 */
[----:B-1----:R-:W-:Y:S02]  /*37e0*/  R2UR UR21, R2 ;  /* 0x00000000021572ca */ /* 0x002fe400000e0000 */
[----:B------:R-:W-:-:S13]  /*37f0*/  CS2R R2, SRZ ;  /* 0x0000000000027805 */ /* 0x000fda000001ff00 */
.L_x_78:
[C---:B------:R-:W-:Y:S02]  /*3800*/  LEA R0, R8.reuse, UR7, 0x3 ;  /* 0x0000000708007c11 */ /* 0x040fe4000f8e18ff */
[----:B------:R-:W-:Y:S02]  /*3810*/  SHF.L.U32 R5, R3, 0x1f, RZ ;  /* 0x0000001f03057819 */ /* 0x000fe400000006ff */
[----:B------:R-:W-:Y:S02]  /*3820*/  LEA R4, R8, UR7, 0x4 ;  /* 0x0000000708047c11 */ /* 0x000fe4000f8e20ff */
[----:B------:R-:W1:Y:S02]  /*3830*/  SYNCS.PHASECHK.TRANS64.TRYWAIT P0, [R0+URZ+0xd0], R5 ;  /* 0x0000d005000075a7 */ /* 0x000e6400080011ff */
[----:B-1-34-:R-:W-:Y:S05]  /*3840*/  @!P0 BRA `(.L_x_71) ;  /* 0x0000006800d08947 */ /* 0x01afea0003800000 */
.L_x_173:
[----:B-1----:R-:W1:Y:S01]  /*3850*/  LDS.128 R4, [R4+0x160] ;  /* 0x0001600004047984 */ /* 0x002e620000000c00 */
[----:B------:R-:W-:Y:S02]  /*3860*/  VIADD R0, R0, 0xe0 ;  /* 0x000000e000007836 */ /* 0x000fe40000000000 */
[----:B------:R-:W-:Y:S01]  /*3870*/  VIADD R8, R8, 0x1 ;  /* 0x0000000108087836 */ /* 0x000fe20000000000 */
[----:B------:R-:W-:Y:S01]  /*3880*/  @!PT LDS RZ, [RZ] ;  /* 0x00000000fffff984 */ /* 0x000fe20000000800 */
[----:B------:R-:W-:Y:S01]  /*3890*/  @!PT LDS RZ, [RZ] ;  /* 0x00000000fffff984 */ /* 0x000fe20000000800 */
[----:B------:R-:W-:Y:S01]  /*38a0*/  @!PT LDS RZ, [RZ] ;  /* 0x00000000fffff984 */ /* 0x000fe20000000800 */
[----:B------:R-:W-:Y:S01]  /*38b0*/  @!PT LDS RZ, [RZ] ;  /* 0x00000000fffff984 */ /* 0x000fe20000000800 */
[----:B------:R2:W-:Y:S06]  /*38c0*/  MEMBAR.ALL.CTA ;  /* 0x0000000000007992 */ /* 0x0005ec0000008000 */
[----:B--2---:R-:W2:Y:S01]  /*38d0*/  FENCE.VIEW.ASYNC.S ;  /* 0x00000000000073c6 */ /* 0x004ea20000000000 */
[----:B------:R-:W-:-:S04]  /*38e0*/  PRMT R0, RZ, 0x654, R0 ;  /* 0x00000654ff007816 */ /* 0x000fc80000000000 */
[----:B--2---:R2:W-:Y:S01]  /*38f0*/  SYNCS.ARRIVE.TRANS64.RED.A1T0 RZ, [R0+URZ], RZ ;  /* 0x000000ff00ff79a7 */ /* 0x0045e200081004ff */
[----:B-1----:R-:W-:Y:S01]  /*3900*/  LOP3.LUT P1, RZ, R6, 0x1, RZ, 0xc0, !PT ;  /* 0x0000000106ff7812 */ /* 0x002fe2000782c0ff */
[----:B--2---:R-:W-:-:S12]  /*3910*/  BRA.U UP2, `(.L_x_72) ;  /* 0x0000000502087547 */ /* 0x004fd8000b800000 */
[----:B------:R-:W1:Y:S01]  /*3920*/  LDCU UR8, c[0x0][0x38c] ;  /* 0x00007180ff0877ac */ /* 0x000e620008000800 */
[----:B------:R-:W-:Y:S02]  /*3930*/  PLOP3.LUT P2, PT, PT, PT, PT, 0x80, 0x8 ;  /* 0x000000000008781c */ /* 0x000fe40003f4f070 */
[----:B------:R-:W-:Y:S01]  /*3940*/  SHF.L.U32 R5, R9, 0x1f, RZ ;  /* 0x0000001f09057819 */ /* 0x000fe200000006ff */
[----:B------:R-:W-:Y:S02]  /*3950*/  ULEA UR9, UR19, UR7, 0x3 ;  /* 0x0000000713097291 */ /* 0x000fe4000f8e18ff */
[----:B------:R-:W-:Y:S02]  /*3960*/  ULEA UR10, UR19, UR21, 0x7 ;  /* 0x00000015130a7291 */ /* 0x000fe4000f8e38ff */
[----:B-1----:R-:W-:-:S06]  /*3970*/  UISETP.GE.AND UP0, UPT, UR8, 0x1, UPT ;  /* 0x000000010800788c */ /* 0x002fcc000bf06270 */
[----:B------:R-:W-:-:S05]  /*3980*/  PLOP3.LUT P0, PT, PT, PT, UP0, 0x80, 0x8 ;  /* 0x000000000008781c */ /* 0x000fca0003f0f008 */
[----:B------:R-:W-:-:S08]  /*3990*/  @UP0 ULEA UR8, UR18, UR7, 0x3 ;  /* 0x0000000712080291 */ /* 0x000fd0000f8e18ff */
[----:B------:R-:W-:-:S04]  /*39a0*/  @P0 SHF.L.U32 R0, R2, 0x1f, RZ ;  /* 0x0000001f02000819 */ /* 0x000fc800000006ff */
[----:B------:R1:W2:Y:S01]  /*39b0*/  @P0 SYNCS.PHASECHK.TRANS64.TRYWAIT P2, [UR8], R0 ;  /* 0x00000000ff0005a7 */ /* 0x0002a20008041108 */
[----:B------:R-:W3:Y:S02]  /*39c0*/  SYNCS.PHASECHK.TRANS64.TRYWAIT P0, [UR9+0x110], R5 ;  /* 0x00011005ff0075a7 */ /* 0x000ee40008001109 */
[----:B-123--:R-:W-:Y:S05]  /*39d0*/  @!P0 BRA `(.L_x_73) ;  /* 0x0000006800808947 */ /* 0x00efea0003800000 */
.L_x_175:
[----:B------:R-:W-:Y:S01]  /*39e0*/  UMOV UR16, UR17 ;  /* 0x0000001100107c82 */ /* 0x000fe20008000000 */
[----:B------:R-:W-:Y:S05]  /*39f0*/  BRA.U !UP0, `(.L_x_74) ;  /* 0x0000000108c07547 */ /* 0x000fea000b800000 */
[----:B------:R-:W-:Y:S02]  /*3a00*/  UIADD3 UR16, UPT, UPT, UR20, UR17, URZ ;  /* 0x0000001114107290 */ /* 0x000fe4000fffe0ff */
[----:B------:R-:W-:Y:S01]  /*3a10*/  UPLOP3.LUT UP3, UPT, UPT, UPT, UPT, 0x40, 0x4 ;  /* 0x000000000004789c */ /* 0x000fe20003f6e870 */
[----:B------:R-:W-:Y:S01]  /*3a20*/  UMOV UR15, UR6 ;  /* 0x00000006000f7c82 */ /* 0x000fe20008000000 */
[----:B------:R-:W-:-:S09]  /*3a30*/  UMOV UR46, UR18 ;  /* 0x00000012002e7c82 */ /* 0x000fd20008000000 */
.L_x_77:
[----:B--2---:R-:W-:Y:S01]  /*3a40*/  ULEA UR8, UR46, UR7, 0x3 ;  /* 0x000000072e087291 */ /* 0x004fe2000f8e18ff */
[----:B---3--:R-:W-:Y:S11]  /*3a50*/  @P2 BRA `(.L_x_75) ;  /* 0x00000000000c2947 */ /* 0x008ff60003800000 */
[----:B-1----:R-:W-:Y:S04]  /*3a60*/  SHF.L.U32 R5, R2, 0x1f, RZ ;  /* 0x0000001f02057819 */ /* 0x002fe800000006ff */
[----:B------:R-:W1:Y:S02]  /*3a70*/  SYNCS.PHASECHK.TRANS64.TRYWAIT P0, [UR8], R5 ;  /* 0x00000005ff0075a7 */ /* 0x000e640008001108 */
[----:B-1----:R-:W-:Y:S05]  /*3a80*/  @!P0 BRA `(.L_x_76) ;  /* 0x00000068006c8947 */ /* 0x002fea0003800000 */
.L_x_75:
[----:B------:R-:W-:Y:S01]  /*3a90*/  UISETP.NE.AND UP0, UPT, UR15, 0x1, UPT ;  /* 0x000000010f00788c */ /* 0x000fe2000bf05270 */
[----:B------:R-:W-:Y:S01]  /*3aa0*/  PLOP3.LUT P2, PT, PT, PT, PT, 0x80, 0x8 ;  /* 0x000000000008781c */ /* 0x000fe20003f4f070 */
[----:B------:R-:W-:Y:S02]  /*3ab0*/  UIADD3 UR18, UPT, UPT, UR46, 0x1, URZ ;  /* 0x000000012e127890 */ /* 0x000fe4000fffe0ff */
[----:B------:R-:W-:Y:S02]  /*3ac0*/  ULEA UR32, UR46, UR14, 0xa ;  /* 0x0000000e2e207291 */ /* 0x000fe4000f8e50ff */
[----:B------:R-:W-:Y:S01]  /*3ad0*/  UISETP.NE.AND UP1, UPT, UR18, 0x8, UPT ;  /* 0x000000081200788c */ /* 0x000fe2000bf25270 */
[----:B------:R-:W-:Y:S01]  /*3ae0*/  PLOP3.LUT P0, PT, PT, PT, UP0, 0x80, 0x8 ;  /* 0x000000000008781c */ /* 0x000fe20003f0f008 */
[----:B------:R-:W-:Y:S02]  /*3af0*/  UIADD3 UR44, UPT, UPT, UR32, 0x2, URZ ;  /* 0x00000002202c7890 */ /* 0x000fe4000fffe0ff */
[----:B------:R-:W-:Y:S02]  /*3b00*/  USEL UR31, URZ, 0x1, UP1 ;  /* 0x00000001ff1f7887 */ /* 0x000fe40008800000 */
[----:B------:R-:W-:Y:S02]  /*3b10*/  USEL UR18, UR18, URZ, UP1 ;  /* 0x000000ff12127287 */ /* 0x000fe40008800000 */
[----:B------:R-:W-:Y:S02]  /*3b20*/  UIADD3 UR40, UPT, UPT, UR32, 0x4, URZ ;  /* 0x0000000420287890 */ /* 0x000fe4000fffe0ff */
[----:B------:R-:W-:Y:S01]  /*3b30*/  @UP0 ULEA UR30, UR18, UR7, 0x3 ;  /* 0x00000007121e0291 */ /* 0x000fe2000f8e18ff */
[----:B------:R-:W-:Y:S01]  /*3b40*/  LOP3.LUT R2, R2, UR31, RZ, 0x3c, !PT ;  /* 0x0000001f02027c12 */ /* 0x000fe2000f8e3cff */
[----:B------:R-:W-:Y:S02]  /*3b50*/  UIADD3 UR36, UPT, UPT, UR32, 0x6, URZ ;  /* 0x0000000620247890 */ /* 0x000fe4000fffe0ff */
[----:B------:R-:W-:Y:S01]  /*3b60*/  UIADD3 UR8, UPT, UPT, UR8, 0x40, URZ ;  /* 0x0000004008087890 */ /* 0x000fe2000fffe0ff */
[----:B-1----:R-:W-:Y:S01]  /*3b70*/  @P0 SHF.L.U32 R0, R2, 0x1f, RZ ;  /* 0x0000001f02000819 */ /* 0x002fe200000006ff */
[----:B------:R-:W-:Y:S02]  /*3b80*/  UIADD3 UR17, UPT, UPT, UR17, 0x1, URZ ;  /* 0x0000000111117890 */ /* 0x000fe4000fffe0ff */
[----:B------:R-:W-:Y:S01]  /*3b90*/  UIADD3 UR15, UPT, UPT, UR15, -0x1, URZ ;  /* 0xffffffff0f0f7890 */ /* 0x000fe2000fffe0ff */
[----:B------:R2:W3:Y:S01]  /*3ba0*/  @P0 SYNCS.PHASECHK.TRANS64.TRYWAIT P2, [UR30], R0 ;  /* 0x00000000ff0005a7 */ /* 0x0004e2000804111e */
[----:B------:R-:W-:Y:S02]  /*3bb0*/  ULEA UR30, UR46, UR13, 0x9 ;  /* 0x0000000d2e1e7291 */ /* 0x000fe4000f8e48ff */
[----:B------:R-:W-:Y:S02]  /*3bc0*/  UISETP.NE.AND UP0, UPT, UR17, UR16, UPT ;  /* 0x000000101100728c */ /* 0x000fe4000bf05270 */
[----:B------:R-:W-:Y:S02]  /*3bd0*/  UIADD3 UR42, UPT, UPT, UR30, 0x2, URZ ;  /* 0x000000021e2a7890 */ /* 0x000fe4000fffe0ff */
[----:B------:R-:W-:Y:S02]  /*3be0*/  UIADD3 UR38, UPT, UPT, UR30, 0x4, URZ ;  /* 0x000000041e267890 */ /* 0x000fe4000fffe0ff */
[----:B------:R-:W-:Y:S01]  /*3bf0*/  UIADD3 UR34, UPT, UPT, UR30, 0x6, URZ ;  /* 0x000000061e227890 */ /* 0x000fe2000fffe0ff */
[----:B------:R-:W-:Y:S01]  /*3c00*/  UMOV UR33, 0x40004040 ;  /* 0x4000404000217882 */ /* 0x000fe20000000000 */
[----:B------:R-:W-:Y:S01]  /*3c10*/  UMOV UR31, 0x40004040 ;  /* 0x40004040001f7882 */ /* 0x000fe20000000000 */
[----:B------:R-:W-:Y:S01]  /*3c20*/  UMOV UR45, 0x40004040 ;  /* 0x40004040002d7882 */ /* 0x000fe20000000000 */
[----:B------:R2:W-:Y:S01]  /*3c30*/  UTCIMMA.2CTA gdesc[UR30], gdesc[UR32], tmem[UR10], tmem[UR28], idesc[UR29], UP3 ;  /* 0x00ff1c201e0075ea */ /* 0x0005e20009a0010a */
[----:B------:R-:W-:Y:S01]  /*3c40*/  UPLOP3.LUT UP3, UPT, UPT, UPT, UPT, 0x80, 0x8 ;  /* 0x000000000008789c */ /* 0x000fe20003f6f070 */
[----:B------:R-:W-:Y:S01]  /*3c50*/  UMOV UR43, 0x40004040 ;  /* 0x40004040002b7882 */ /* 0x000fe20000000000 */
[----:B------:R-:W-:Y:S01]  /*3c60*/  UMOV UR41, 0x40004040 ;  /* 0x4000404000297882 */ /* 0x000fe20000000000 */
[----:B------:R2:W-:Y:S01]  /*3c70*/  UTCIMMA.2CTA gdesc[UR42], gdesc[UR44], tmem[UR10], tmem[UR26], idesc[UR27], UPT ;  /* 0x00ff1a2c2a0075ea */ /* 0x0005e2000ba0010a */
[----:B------:R-:W-:Y:S01]  /*3c80*/  UMOV UR39, 0x40004040 ;  /* 0x4000404000277882 */ /* 0x000fe20000000000 */
[----:B------:R-:W-:Y:S01]  /*3c90*/  UMOV UR37, 0x40004040 ;  /* 0x4000404000257882 */ /* 0x000fe20000000000 */
[----:B------:R-:W-:Y:S01]  /*3ca0*/  UMOV UR35, 0x40004040 ;  /* 0x4000404000237882 */ /* 0x000fe20000000000 */
[----:B------:R2:W-:Y:S01]  /*3cb0*/  UTCIMMA.2CTA gdesc[UR38], gdesc[UR40], tmem[UR10], tmem[UR24], idesc[UR25], UPT ;  /* 0x00ff1828260075ea */ /* 0x0005e2000ba0010a */
[----:B------:R2:W-:Y:S01]  /*3cc0*/  UTCIMMA.2CTA gdesc[UR34], gdesc[UR36], tmem[UR10], tmem[UR22], idesc[UR23], UPT ;  /* 0x00ff1624220075ea */ /* 0x0005e2000ba0010a */
[----:B------:R2:W-:Y:S01]  /*3cd0*/  UTCBAR.2CTA.MULTICAST [UR8], URZ, UR12 ;  /* 0x000000ff080073e9 */ /* 0x0005e2000820080c */
[----:B------:R-:W-:Y:S01]  /*3ce0*/  UMOV UR46, UR18 ;  /* 0x00000012002e7c82 */ /* 0x000fe20008000000 */
[----:B------:R-:W-:Y:S05]  /*3cf0*/  BRA.U UP0, `(.L_x_77) ;  /* 0xfffffffd00507547 */ /* 0x000fea000b83ffff */
.L_x_74:
[----:B------:R-:W-:Y:S01]  /*3d00*/  UIADD3 UR9, UPT, UPT, UR9, 0xf0, URZ ;  /* 0x000000f009097890 */ /* 0x000fe2000fffe0ff */
[----:B------:R-:W-:-:S08]  /*3d10*/  UMOV UR17, UR16 ;  /* 0x0000001000117c82 */ /* 0x000fd00008000000 */
[----:B------:R4:W-:Y:S01]  /*3d20*/  UTCBAR.2CTA.MULTICAST [UR9], URZ, UR11 ;  /* 0x000000ff090073e9 */ /* 0x0009e2000820080b */
[----:B------:R-:W-:Y:S02]  /*3d30*/  NOP ;  /* 0x0000000000007918 */ /* 0x000fe40000000000 */
.L_x_72:
[----:B------:R-:W-:Y:S01]  /*3d40*/  UIADD3 UR19, UPT, UPT, UR19, 0x1, URZ ;  /* 0x0000000113137890 */ /* 0x000fe2000fffe0ff */
[----:B------:R-:W-:-:S03]  /*3d50*/  ISETP.NE.AND P0, PT, R8, 0x2, PT ;  /* 0x000000020800780c */ /* 0x000fc60003f05270 */
[----:B------:R-:W-:Y:S01]  /*3d60*/  UISETP.NE.AND UP0, UPT, UR19, 0x4, UPT ;  /* 0x000000041300788c */ /* 0x000fe2000bf05270 */
[----:B-12---:R-:W-:Y:S02]  /*3d70*/  SEL R0, RZ, 0x1, P0 ;  /* 0x00000001ff007807 */ /* 0x006fe40000000000 */
[----:B------:R-:W-:Y:S01]  /*3d80*/  SEL R8, R8, RZ, P0 ;  /* 0x000000ff08087207 */ /* 0x000fe20000000000 */
[----:B------:R-:W-:Y:S01]  /*3d90*/  USEL UR8, URZ, 0x1, UP0 ;  /* 0x00000001ff087887 */ /* 0x000fe20008000000 */
[----:B------:R-:W-:Y:S01]  /*3da0*/  LOP3.LUT R3, R3, R0, RZ, 0x3c, !PT ;  /* 0x0000000003037212 */ /* 0x000fe200078e3cff */
[----:B------:R-:W-:-:S04]  /*3db0*/  USEL UR19, UR19, URZ, UP0 ;  /* 0x000000ff13137287 */ /* 0x000fc80008000000 */
[----:B------:R-:W-:Y:S01]  /*3dc0*/  LOP3.LUT R9, R9, UR8, RZ, 0x3c, !PT ;  /* 0x0000000809097c12 */ /* 0x000fe2000f8e3cff */
[----:B------:R-:W-:Y:S07]  /*3dd0*/  @P1 BRA `(.L_x_78) ;  /* 0xfffffff800881947 */ /* 0x000fee000383ffff */
[----:B------:R-:W1:Y:S01]  /*3de0*/  S2UR UR6, SR_CgaCtaId ;  /* 0x00000000000679c3 */ /* 0x000e620000008800 */
[----:B------:R-:W-:Y:S01]  /*3df0*/  ELECT P0, URZ, PT ;  /* 0x0000000000ff782f */ /* 0x000fe20003800000 */
[----:B------:R-:W-:Y:S01]  /*3e00*/  HFMA2 R0, -RZ, RZ, 0, 5.9604644775390625e-08 ;  /* 0x00000001ff007431 */ /* 0x000fe200000001ff */
[----:B------:R-:W-:-:S05]  /*3e10*/  UMOV UR8, 0x40 ;  /* 0x0000004000087882 */ /* 0x000fca0000000000 */
[----:B------:R-:W-:Y:S01]  /*3e20*/  UVIRTCOUNT.DEALLOC.SMPOOL 0x80 ;  /* 0x000000800000784c */ /* 0x000fe20000000000 */
[----:B------:R-:W-:Y:S02]  /*3e30*/  UISETP.NE.AND UP0, UPT, UR5, URZ, UPT ;  /* 0x000000ff0500728c */ /* 0x000fe4000bf05270 */
[----:B-1----:R-:W-:-:S09]  /*3e40*/  ULEA UR6, UR6, UR8, 0x18 ;  /* 0x0000000806067291 */ /* 0x002fd2000f8ec0ff */
[----:B------:R1:W-:Y:S01]  /*3e50*/  @P0 STS.U8 [UR6+0x1c], R0 ;  /* 0x00001c00ff000988 */ /* 0x0003e20008000006 */
[----:B------:R-:W-:Y:S05]  /*3e60*/  BRA.U UP0, `(.L_x_79) ;  /* 0x0000000100a07547 */ /* 0x000fea000b800000 */
[----:B------:R-:W-:Y:S01]  /*3e70*/  UIADD3 UR5, UPT, UPT, UR7, 0x110, URZ ;  /* 0x0000011007057890 */ /* 0x000fe2000fffe0ff */
[----:B------:R-:W-:-:S03]  /*3e80*/  SHF.L.U32 R3, R9, 0x1f, RZ ;  /* 0x0000001f09037819 */ /* 0x000fc600000006ff */
[----:B------:R-:W-:-:S09]  /*3e90*/  ULEA UR8, UR19, UR5, 0x3 ;  /* 0x0000000513087291 */ /* 0x000fd2000f8e18ff */
[----:B------:R-:W2:Y:S02]  /*3ea0*/  SYNCS.PHASECHK.TRANS64.TRYWAIT P0, [UR8], R3 ;  /* 0x00000003ff0075a7 */ /* 0x000ea40008001108 */
[----:B--2---:R-:W-:Y:S05]  /*3eb0*/  @!P0 BRA `(.L_x_80) ;  /* 0x0000006400788947 */ /* 0x004fea0003800000 */
.L_x_178:
[----:B----4-:R-:W-:-:S04]  /*3ec0*/  UIADD3 UR9, UPT, UPT, UR19, 0x1, URZ ;  /* 0x0000000113097890 */ /* 0x010fc8000fffe0ff */
        /* <DEDUP_REMOVED lines=8> */
.L_x_180:
        /* <DEDUP_REMOVED lines=9> */
.L_x_182:
[----:B------:R-:W-:-:S04]  /*3fe0*/  UIADD3 UR9, UPT, UPT, UR9, 0x1, URZ ;  /* 0x0000000109097890 */ /* 0x000fc8000fffe0ff */
[----:B------:R-:W-:-:S04]  /*3ff0*/  UISETP.NE.AND UP1, UPT, UR9, 0x4, UPT ;  /* 0x000000040900788c */ /* 0x000fc8000bf25270 */
[----:B------:R-:W-:Y:S02]  /*4000*/  USEL UR8, URZ, 0x1, UP1 ;  /* 0x00000001ff087887 */ /* 0x000fe40008800000 */
[----:B------:R-:W-:-:S04]  /*4010*/  USEL UR9, UR9, URZ, UP1 ;  /* 0x000000ff09097287 */ /* 0x000fc80008800000 */
[----:B------:R-:W-:Y:S01]  /*4020*/  ULEA UR9, UR9, UR5, 0x3 ;  /* 0x0000000509097291 */ /* 0x000fe2000f8e18ff */
[----:B-1----:R-:W-:-:S04]  /*4030*/  LOP3.LUT R3, R2, UR8, RZ, 0x3c, !PT ;  /* 0x0000000802037c12 */ /* 0x002fc8000f8e3cff */
[----:B------:R-:W-:Y:S01]  /*4040*/  SHF.L.U32 R3, R3, 0x1f, RZ ;  /* 0x0000001f03037819 */ /* 0x000fe200000006ff */
[----:B------:R-:W-:-:S04]  /*4050*/  IMAD.U32 R0, RZ, RZ, UR9 ;  /* 0x00000009ff007e24 */ /* 0x000fc8000f8e00ff */
[----:B------:R1:W2:Y:S03]  /*4060*/  SYNCS.PHASECHK.TRANS64.TRYWAIT P0, [R0+URZ], R3 ;  /* 0x00000003000075a7 */ /* 0x0002a600080011ff */
[----:B--2---:R-:W-:Y:S05]  /*4070*/  @!P0 NANOSLEEP.SYNCS 0x989680 ;  /* 0x009896800000895d */ /* 0x004fea0003900000 */
[----:B------:R-:W2:Y:S02]  /*4080*/  @!P0 SYNCS.PHASECHK.TRANS64 P0, [R0+URZ], R3 ;  /* 0x00000003000085a7 */ /* 0x000ea400080010ff */
[----:B--2---:R-:W-:Y:S05]  /*4090*/  @P0 BRA `(.L_x_83) ;  /* 0x0000000000200947 */ /* 0x004fea0003800000 */
.L_x_84:
[----:B--2---:R2:W4:Y:S02]  /*40a0*/  SYNCS.PHASECHK.TRANS64.TRYWAIT P0, [R0+URZ], R3 ;  /* 0x00000003000075a7 */ /* 0x00452400080011ff */
[----:B----4-:R-:W-:Y:S05]  /*40b0*/  @!P0 NANOSLEEP.SYNCS 0x989680 ;  /* 0x009896800000895d */ /* 0x010fea0003900000 */
[----:B------:R-:W4:Y:S02]  /*40c0*/  @!P0 SYNCS.PHASECHK.TRANS64 P0, [R0+URZ], R3 ;  /* 0x00000003000085a7 */ /* 0x000f2400080010ff */
[----:B----4-:R-:W-:Y:S05]  /*40d0*/  @!P0 BRA `(.L_x_84) ;  /* 0xfffffffc00f08947 */ /* 0x010fea000383ffff */
[----:B------:R-:W-:Y:S05]  /*40e0*/  BRA `(.L_x_83) ;  /* 0x00000000000c7947 */ /* 0x000fea0003800000 */
.L_x_79:
[----:B------:R-:W-:-:S04]  /*40f0*/  UIADD3 UR5, UPT, UPT, UR7, 0x150, URZ ;  /* 0x0000015007057890 */ /* 0x000fc8000fffe0ff */
[----:B------:R-:W-:-:S09]  /*4100*/  UPRMT UR5, UR4, 0x654, UR5 ;  /* 0x0000065404057896 */ /* 0x000fd20008000005 */
[----:B------:R-:W-:Y:S03]  /*4110*/  SYNCS.ARRIVE.TRANS64.RED.A1T0 RZ, [UR5], RZ ;  /* 0x000000ffffff79a7 */ /* 0x000fe60008100405 */
.L_x_83:
[----:B-12---:R-:W-:Y:S01]  /*4120*/  SHF.L.U32 R3, RZ, 0x1f, RZ ;  /* 0x0000001fff037819 */ /* 0x006fe200000006ff */
[----:B------:R-:W-:Y:S01]  /*4130*/  UIADD3 UR5, UPT, UPT, UR7, 0x150, URZ ;  /* 0x0000015007057890 */ /* 0x000fe2000fffe0ff */
[----:B------:R-:W-:Y:S02]  /*4140*/  PLOP3.LUT P0, PT, PT, PT, UP0, 0x80, 0x8 ;  /* 0x000000000008781c */ /* 0x000fe40003f0f008 */
[----:B------:R-:W1:Y:S02]  /*4150*/  SYNCS.PHASECHK.TRANS64.TRYWAIT P1, [UR7+0x150], R3 ;  /* 0x00015003ff0075a7 */ /* 0x000e640008021107 */
[----:B-1----:R-:W-:Y:S09]  /*4160*/  @!P1 BRA `(.L_x_85) ;  /* 0x0000006400149947 */ /* 0x002ff20003800000 */
.L_x_184:
[----:B------:R-:W-:Y:S01]  /*4170*/  @!UP0 UPRMT UR5, UR4, 0x654, UR5 ;  /* 0x0000065404058896 */ /* 0x000fe20008000005 */
[----:B------:R-:W-:Y:S02]  /*4180*/  UMOV UR8, 0xffff ;  /* 0x0000ffff00087882 */ /* 0x000fe40000000000 */
[----:B------:R-:W-:-:S06]  /*4190*/  UMOV UR4, 0x1 ;  /* 0x0000000100047882 */ /* 0x000fcc0000000000 */
[----:B------:R-:W-:Y:S01]  /*41a0*/  @!P0 SYNCS.ARRIVE.TRANS64.RED.A1T0 RZ, [UR5], RZ ;  /* 0x000000ffffff89a7 */ /* 0x000fe20008100405 */
[----:B------:R-:W-:Y:S01]  /*41b0*/  NOP ;  /* 0x0000000000007918 */ /* 0x000fe20000000000 */
[----:B-1----:R-:W1:Y:S01]  /*41c0*/  LDS R0, [UR6+0x14] ;  /* 0x00001406ff007984 */ /* 0x002e620008000800 */
[----:B------:R-:W-:-:S04]  /*41d0*/  ULOP3.LUT UR5, UR21, 0xffff, URZ, 0xc0, !UPT ;  /* 0x0000ffff15057892 */ /* 0x000fc8000f8ec0ff */
[----:B------:R-:W-:-:S04]  /*41e0*/  USHF.R.U32.HI UR5, URZ, 0x5, UR5 ;  /* 0x00000005ff057899 */ /* 0x000fc80008011605 */
[----:B------:R-:W-:Y:S02]  /*41f0*/  USHF.L.U32 UR8, UR8, UR5, URZ ;  /* 0x0000000508087299 */ /* 0x000fe400080006ff */
[----:B------:R-:W-:-:S04]  /*4200*/  USHF.L.U32 UR4, UR4, UR5, URZ ;  /* 0x0000000504047299 */ /* 0x000fc800080006ff */
[----:B-1----:R-:W-:-:S04]  /*4210*/  LOP3.LUT R0, R0, UR8, RZ, 0xc0, !PT ;  /* 0x0000000800007c12 */ /* 0x002fc8000f8ec0ff */
[----:B------:R-:W-:-:S13]  /*4220*/  ISETP.NE.AND P0, PT, R0, UR8, PT ;  /* 0x0000000800007c0c */ /* 0x000fda000bf05270 */
[----:B------:R-:W-:Y:S05]  /*4230*/  @P0 BRA `(.L_x_86) ;  /* 0x0000000000580947 */ /* 0x000fea0003800000 */
[----:B------:R-:W1:Y:S02]  /*4240*/  LDS R0, [UR6+0x18] ;  /* 0x00001806ff007984 */ /* 0x000e640008000800 */
[----:B-1----:R-:W-:-:S04]  /*4250*/  LOP3.LUT R0, R0, UR4, RZ, 0xc0, !PT ;  /* 0x0000000400007c12 */ /* 0x002fc8000f8ec0ff */
[----:B------:R-:W-:-:S13]  /*4260*/  ISETP.NE.AND P0, PT, R0, UR4, PT ;  /* 0x0000000400007c0c */ /* 0x000fda000bf05270 */
[----:B------:R-:W-:Y:S05]  /*4270*/  @P0 BRA `(.L_x_87) ;  /* 0x00000000003c0947 */ /* 0x000fea0003800000 */
[----:B------:R-:W1:Y:S01]  /*4280*/  S2R R2, SR_LANEID ;  /* 0x0000000000027919 */ /* 0x000e620000000000 */
[----:B------:R-:W-:Y:S01]  /*4290*/  ULOP3.LUT UR8, URZ, UR8, URZ, 0x33, !UPT ;  /* 0x00000008ff087292 */ /* 0x000fe2000f8e33ff */
[----:B------:R-:W-:Y:S01]  /*42a0*/  LOP3.LUT R4, RZ, UR4, RZ, 0x33, !PT ;  /* 0x00000004ff047c12 */ /* 0x000fe2000f8e33ff */
[----:B------:R-:W-:Y:S02]  /*42b0*/  VOTEU.ANY UR7, UPT, PT ;  /* 0x0000000000077886 */ /* 0x000fe400038e0100 */
[----:B------:R-:W-:Y:S01]  /*42c0*/  UFLO.U32 UR7, UR7 ;  /* 0x00000007000772bd */ /* 0x000fe200080e0000 */
[----:B------:R-:W2:Y:S01]  /*42d0*/  REDUX UR4, R4 ;  /* 0x00000000040473c4 */ /* 0x000ea20000000000 */
[----:B------:R-:W-:-:S06]  /*42e0*/  IMAD.U32 R0, RZ, RZ, UR8 ;  /* 0x00000008ff007e24 */ /* 0x000fcc000f8e00ff */
[----:B------:R1:W-:Y:S01]  /*42f0*/  UTCATOMSWS.AND URZ, UR8 ;  /* 0x0000000800ff79e3 */ /* 0x0003e20008000000 */
[----:B------:R-:W3:Y:S01]  /*4300*/  REDUX UR5, R0 ;  /* 0x00000000000573c4 */ /* 0x000ee20000000000 */
[----:B-1----:R-:W-:Y:S01]  /*4310*/  ISETP.EQ.U32.AND P0, PT, R2, UR7, PT ;  /* 0x0000000702007c0c */ /* 0x002fe2000bf02070 */
[----:B--2---:R-:W-:Y:S01]  /*4320*/  IMAD.U32 R2, RZ, RZ, UR4 ;  /* 0x00000004ff027e24 */ /* 0x004fe2000f8e00ff */
[----:B---3--:R-:W-:-:S11]  /*4330*/  MOV R3, UR5 ;  /* 0x0000000500037c02 */ /* 0x008fd60008000f00 */
[----:B------:R1:W-:Y:S04]  /*4340*/  @P0 ATOMS.AND RZ, [UR6+0x14], R3 ;  /* 0x00001403ffff098c */ /* 0x0003e8000a800006 */
[----:B------:R1:W-:Y:S01]  /*4350*/  @P0 ATOMS.AND RZ, [UR6+0x18], R2 ;  /* 0x00001802ffff098c */ /* 0x0003e2000a800006 */
[----:B------:R-:W-:Y:S05]  /*4360*/  BRA `(.L_x_88) ;  /* 0x0000000000147947 */ /* 0x000fea0003800000 */
.L_x_87:
[----:B------:R-:W-:Y:S02]  /*4370*/  MOV R2, 0x4390 ;  /* 0x0000439000027802 */ /* 0x000fe40000000f00 */
[----:B---345:R-:W-:Y:S05]  /*4380*/  CALL.REL.NOINC `($__internal_0_$__cuda_sm10x_tcgen05_guardrail_trap_col_being_dealloced_not_returned_by_alloc) ;  /* 0x0000006400f07944 */ /* 0x038fea0003c00000 */
[----:B------:R-:W-:Y:S05]  /*4390*/  BRA `(.L_x_88) ;  /* 0x0000000000087947 */ /* 0x000fea0003800000 */
.L_x_86:
[----:B------:R-:W-:Y:S02]  /*43a0*/  MOV R2, 0x43c0 ;  /* 0x000043c000027802 */ /* 0x000fe40000000f00 */
[----:B---345:R-:W-:Y:S05]  /*43b0*/  CALL.REL.NOINC `($__internal_2_$__cuda_sm10x_tcgen05_guardrail_trap_unallocated_columns_being_dealloced) ;  /* 0x0000006400fc7944 */ /* 0x038fea0003c00000 */
.L_x_88:
[----:B------:R-:W-:Y:S01]  /*43c0*/  NOP ;  /* 0x0000000000007918 */ /* 0x000fe20000000000 */
[----:B----4-:R-:W-:Y:S05]  /*43d0*/  EXIT ;  /* 0x000000000000794d */ /* 0x010fea0003800000 */
.L_x_59:
[----:B------:R-:W-:-:S09]  /*43e0*/  UISETP.NE.OR UP5, UPT, UR10, 0x3, !UP5 ;  /* 0x000000030a00788c */ /* 0x000fd2000efa5670 */
[----:B------:R-:W-:Y:S05]  /*43f0*/  BRA.U UP5, `(.L_x_89) ;  /* 0x0000001105787547 */ /* 0x000fea000b800000 */
[----:B------:R-:W1:Y:S01]  /*4400*/  LDC R0, c[0x0][0xb30] ;  /* 0x0002cc00ff007b82 */ /* 0x000e620000000800 */
[----:B------:R-:W2:Y:S01]  /*4410*/  LDCU.64 UR8, c[0x0][0x888] ;  /* 0x00011100ff0877ac */ /* 0x000ea20008000a00 */
[----:B------:R-:W-:Y:S02]  /*4420*/  HFMA2 R29, -RZ, RZ, 0, 0 ;  /* 0x00000000ff1d7431 */ /* 0x000fe400000001ff */
[----:B------:R-:W-:Y:S01]  /*4430*/  IMAD.MOV.U32 R31, RZ, RZ, 0x1 ;  /* 0x00000001ff1f7424 */ /* 0x000fe200078e00ff */
[----:B------:R-:W-:Y:S01]  /*4440*/  MOV R23, 0x1000 ;  /* 0x0000100000177802 */ /* 0x000fe20000000f00 */
[----:B------:R-:W3:Y:S01]  /*4450*/  LDCU.64 UR4, c[0x0][0x890] ;  /* 0x00011200ff0477ac */ /* 0x000ee20008000a00 */
[----:B------:R-:W-:Y:S01]  /*4460*/  IMAD.MOV.U32 R30, RZ, RZ, RZ ;  /* 0x000000ffff1e7224 */ /* 0x000fe200078e00ff */
[----:B------:R-:W4:Y:S01]  /*4470*/  LDC R19, c[0x0][0x370] ;  /* 0x0000dc00ff137b82 */ /* 0x000f220000000800 */
[----:B------:R-:W-:Y:S01]  /*4480*/  UMOV UR7, 0x400 ;  /* 0x0000040000077882 */ /* 0x000fe20000000000 */
[----:B------:R-:W-:-:S02]  /*4490*/  UPLOP3.LUT UP1, UPT, UPT, UPT, UPT, 0x40, 0x4 ;  /* 0x000000000004789c */ /* 0x000fc40003f2e870 */
[----:B------:R-:W-:-:S04]  /*44a0*/  ULEA UR7, UR37, UR7, 0x18 ;  /* 0x0000000725077291 */ /* 0x000fc8000f8ec0ff */
[----:B------:R-:W4:Y:S01]  /*44b0*/  LDC R2, c[0x0][0xb0c] ;  /* 0x0002c300ff027b82 */ /* 0x000f220000000800 */
[----:B------:R-:W-:Y:S02]  /*44c0*/  UIADD3 UR13, UPT, UPT, UR7, 0x98, URZ ;  /* 0x00000098070d7890 */ /* 0x000fe4000fffe0ff */
[----:B--2---:R-:W-:Y:S02]  /*44d0*/  UISETP.NE.U32.AND UP3, UPT, UR8, URZ, UPT ;  /* 0x000000ff0800728c */ /* 0x004fe4000bf65070 */
[----:B------:R-:W-:Y:S02]  /*44e0*/  UIADD3 UR41, UPT, UPT, UR7, 0x80, URZ ;  /* 0x0000008007297890 */ /* 0x000fe4000fffe0ff */
[----:B---3--:R-:W-:Y:S01]  /*44f0*/  UISETP.NE.U32.AND UP4, UPT, UR4, URZ, UPT ;  /* 0x000000ff0400728c */ /* 0x008fe2000bf85070 */
[----:B------:R-:W2:Y:S01]  /*4500*/  LDC R18, c[0x0][0xb20] ;  /* 0x0002c800ff127b82 */ /* 0x000ea20000000800 */
[----:B-1----:R-:W-:Y:S01]  /*4510*/  ISETP.NE.AND P1, PT, R0, 0x1, PT ;  /* 0x000000010000780c */ /* 0x002fe20003f25270 */
[----:B------:R-:W-:-:S02]  /*4520*/  UISETP.NE.AND.EX UP3, UPT, UR9, URZ, UPT, UP3 ;  /* 0x000000ff0900728c */ /* 0x000fc4000bf65330 */
[----:B------:R-:W-:Y:S02]  /*4530*/  UIADD3 UR33, UPT, UPT, UR7, 0x88, URZ ;  /* 0x0000008807217890 */ /* 0x000fe4000fffe0ff */
[----:B------:R-:W-:Y:S02]  /*4540*/  UIADD3 UR25, UPT, UPT, UR7, 0x90, URZ ;  /* 0x0000009007197890 */ /* 0x000fe4000fffe0ff */
[----:B------:R-:W1:Y:S01]  /*4550*/  LDC.64 R32, c[0x0][0x348] ;  /* 0x0000d200ff207b82 */ /* 0x000e620000000a00 */
[----:B------:R-:W-:Y:S02]  /*4560*/  UPRMT UR13, UR37, 0x654, UR13 ;  /* 0x00000654250d7896 */ /* 0x000fe4000800000d */
[----:B------:R-:W-:-:S05]  /*4570*/  UISETP.NE.AND.EX UP4, UPT, UR5, URZ, UPT, UP4 ;  /* 0x000000ff0500728c */ /* 0x000fca000bf85340 */
[----:B------:R-:W3:Y:S08]  /*4580*/  LDC.64 R16, c[0x0][0xb10] ;  /* 0x0002c400ff107b82 */ /* 0x000ef00000000a00 */
[----:B------:R-:W1:Y:S08]  /*4590*/  LDC.64 R6, c[0x0][0xb18] ;  /* 0x0002c600ff067b82 */ /* 0x000e700000000a00 */
[----:B------:R-:W1:Y:S08]  /*45a0*/  LDC.64 R4, c[0x0][0xb28] ;  /* 0x0002ca00ff047b82 */ /* 0x000e700000000a00 */
[----:B--2-4-:R-:W1:Y:S02]  /*45b0*/  LDC R22, c[0x0][0x374] ;  /* 0x0000dd00ff167b82 */ /* 0x014e640000000800 */
.L_x_100:
[C---:B------:R-:W-:Y:S02]  /*45c0*/  LEA R0, R30.reuse, UR7, 0x3 ;  /* 0x000000071e007c11 */ /* 0x040fe4000f8e18ff */
[----:B------:R-:W-:Y:S02]  /*45d0*/  SHF.L.U32 R3, R29, 0x1f, RZ ;  /* 0x0000001f1d037819 */ /* 0x000fe400000006ff */
[----:B------:R-:W-:Y:S02]  /*45e0*/  LEA R24, R30, UR7, 0x4 ;  /* 0x000000071e187c11 */ /* 0x000fe4000f8e20ff */
[----:B--2---:R-:W2:Y:S02]  /*45f0*/  SYNCS.PHASECHK.TRANS64.TRYWAIT P0, [R0+URZ+0xd0], R3 ;  /* 0x0000d003000075a7 */ /* 0x004ea400080011ff */
[----:B--2---:R-:W-:Y:S05]  /*4600*/  @!P0 BRA `(.L_x_90) ;  /* 0x0000006000048947 */ /* 0x004fea0003800000 */
.L_x_185:
[----:B------:R-:W-:Y:S01]  /*4610*/  ISETP.GE.AND P0, PT, R40, 0x1, PT ;  /* 0x000000012800780c */ /* 0x000fe20003f06270 */
[----:B------:R-:W4:Y:S01]  /*4620*/  LDS.128 R24, [R24+0x160] ;  /* 0x0001600018187984 */ /* 0x000f220000000c00 */
[----:B--2---:R-:W-:Y:S01]  /*4630*/  VIADD R0, R0, 0xe0 ;  /* 0x000000e000007836 */ /* 0x004fe20000000000 */
[----:B------:R-:W-:Y:S01]  /*4640*/  @!PT LDS RZ, [RZ] ;  /* 0x00000000fffff984 */ /* 0x000fe20000000800 */
[----:B------:R-:W-:Y:S01]  /*4650*/  @!PT LDS RZ, [RZ] ;  /* 0x00000000fffff984 */ /* 0x000fe20000000800 */
[----:B------:R-:W-:Y:S01]  /*4660*/  @!PT LDS RZ, [RZ] ;  /* 0x00000000fffff984 */ /* 0x000fe20000000800 */
[----:B------:R-:W-:Y:S01]  /*4670*/  @!PT LDS RZ, [RZ] ;  /* 0x00000000fffff984 */ /* 0x000fe20000000800 */
[----:B------:R2:W-:Y:S06]  /*4680*/  MEMBAR.ALL.CTA ;  /* 0x0000000000007992 */ /* 0x0005ec0000008000 */
[----:B--2---:R-:W2:Y:S01]  /*4690*/  FENCE.VIEW.ASYNC.S ;  /* 0x00000000000073c6 */ /* 0x004ea20000000000 */
[----:B------:R-:W-:Y:S04]  /*46a0*/  PRMT R0, RZ, 0x654, R0 ;  /* 0x00000654ff007816 */ /* 0x000fe80000000000 */
[----:B--2---:R2:W-:Y:S01]  /*46b0*/  SYNCS.ARRIVE.TRANS64.RED.A1T0 RZ, [R0+URZ], RZ ;  /* 0x000000ff00ff79a7 */ /* 0x0045e200081004ff */
[----:B----4-:R-:W-:Y:S11]  /*46c0*/  LOP3.LUT P3, RZ, R26, 0x1, RZ, 0xc0, !PT ;  /* 0x000000011aff7812 */ /* 0x010ff6000786c0ff */
[----:B------:R-:W-:Y:S02]  /*46d0*/  @!UPT UIADD3 URZ, UPT, UPT, URZ, URZ, URZ ;  /* 0x000000fffffff290 */ /* 0x000fe4000fffe0ff */
[----:B------:R-:W-:Y:S02]  /*46e0*/  @P3 MOV R13, R24 ;  /* 0x00000018000d3202 */ /* 0x000fe40000000f00 */
[----:B------:R-:W-:Y:S01]  /*46f0*/  @P3 LOP3.LUT R8, R25, 0xffff, RZ, 0xc0, !PT ;  /* 0x0000ffff19083812 */ /* 0x000fe200078ec0ff */
[----:B--2---:R-:W-:Y:S06]  /*4700*/  @!P0 BRA `(.L_x_91) ;  /* 0x0000000000a48947 */ /* 0x004fec0003800000 */
[----:B-1----:R-:W-:Y:S01]  /*4710*/  IMAD.HI.U32 R35, R22, R7, RZ ;  /* 0x0000000716237227 */ /* 0x002fe200078e00ff */
[----:B------:R-:W-:Y:S02]  /*4720*/  ISETP.NE.AND P0, PT, R6, 0x1, PT ;  /* 0x000000010600780c */ /* 0x000fe40003f05270 */
[----:B------:R-:W-:Y:S01]  /*4730*/  ISETP.NE.AND P2, PT, R40, 0x1, PT ;  /* 0x000000012800780c */ /* 0x000fe20003f45270 */
[----:B---3--:R-:W-:Y:S01]  /*4740*/  IMAD.HI.U32 R34, R19, R16, RZ ;  /* 0x0000001013227227 */ /* 0x008fe200078e00ff */
[----:B------:R-:W-:Y:S02]  /*4750*/  SHF.R.U32.HI R35, RZ, R18, R35 ;  /* 0x00000012ff237219 */ /* 0x000fe40000011623 */
[----:B------:R-:W-:Y:S01]  /*4760*/  ISETP.NE.AND P4, PT, R2, 0x1, PT ;  /* 0x000000010200780c */ /* 0x000fe20003f85270 */
[----:B------:R-:W-:Y:S01]  /*4770*/  IMAD.HI.U32 R36, R13, R16, RZ ;  /* 0x000000100d247227 */ /* 0x000fe200078e00ff */
[----:B------:R-:W-:Y:S02]  /*4780*/  SHF.R.U32.HI R34, RZ, R17, R34 ;  /* 0x00000011ff227219 */ /* 0x000fe40000011622 */
[----:B------:R-:W-:Y:S01]  /*4790*/  SEL R3, R22, R35, !P0 ;  /* 0x0000002316037207 */ /* 0x000fe20004000000 */
[C---:B------:R-:W-:Y:S01]  /*47a0*/  IMAD.HI.U32 R35, R8.reuse, R7, RZ ;  /* 0x0000000708237227 */ /* 0x040fe200078e00ff */
[----:B------:R-:W-:Y:S02]  /*47b0*/  SEL R11, R19, R34, !P4 ;  /* 0x00000022130b7207 */ /* 0x000fe40006000000 */
[----:B------:R-:W-:Y:S01]  /*47c0*/  SHF.R.U32.HI R36, RZ, R17, R36 ;  /* 0x00000011ff247219 */ /* 0x000fe20000011624 */
[----:B------:R-:W-:Y:S01]  /*47d0*/  IMAD.HI.U32 R38, R3, R4, RZ ;  /* 0x0000000403267227 */ /* 0x000fe200078e00ff */
[----:B------:R-:W-:Y:S03]  /*47e0*/  SHF.R.U32.HI R35, RZ, R18, R35 ;  /* 0x00000012ff237219 */ /* 0x000fe60000011623 */
[----:B------:R-:W-:Y:S01]  /*47f0*/  IMAD.HI.U32 R34, R11, R4, RZ ;  /* 0x000000040b227227 */ /* 0x000fe200078e00ff */
[----:B------:R-:W-:Y:S02]  /*4800*/  @P2 SHF.R.U32.HI R3, RZ, R5, R38 ;  /* 0x00000005ff032219 */ /* 0x000fe40000011626 */
[----:B------:R-:W-:Y:S02]  /*4810*/  SEL R9, R8, R35, !P0 ;  /* 0x0000002308097207 */ /* 0x000fe40004000000 */
[----:B------:R-:W-:Y:S01]  /*4820*/  @P2 SHF.R.U32.HI R11, RZ, R5, R34 ;  /* 0x00000005ff0b2219 */ /* 0x000fe20000011622 */
[C---:B------:R-:W-:Y:S01]  /*4830*/  IMAD R10, R40.reuse, R3, RZ ;  /* 0x00000003280a7224 */ /* 0x040fe200078e02ff */
[----:B------:R-:W-:Y:S01]  /*4840*/  SEL R3, R13, R36, !P4 ;  /* 0x000000240d037207 */ /* 0x000fe20006000000 */
[C---:B------:R-:W-:Y:S03]  /*4850*/  IMAD.HI.U32 R14, R9.reuse, R4, RZ ;  /* 0x00000004090e7227 */ /* 0x040fe600078e00ff */
[----:B------:R-:W-:Y:S01]  /*4860*/  ISETP.GE.AND P0, PT, R9, R10, PT ;  /* 0x0000000a0900720c */ /* 0x000fe20003f06270 */
[C---:B------:R-:W-:Y:S01]  /*4870*/  IMAD R12, R40.reuse, R11, RZ ;  /* 0x0000000b280c7224 */ /* 0x040fe200078e02ff */
[-C--:B------:R-:W-:Y:S04]  /*4880*/  SHF.R.U32.HI R14, RZ, R5.reuse, R14 ;  /* 0x00000005ff0e7219 */ /* 0x080fe8000001160e */
[----:B------:R-:W-:Y:S02]  /*4890*/  ISETP.GE.OR P0, PT, R3, R12, P0 ;  /* 0x0000000c0300720c */ /* 0x000fe40000706670 */
[----:B------:R-:W-:Y:S05]  /*48a0*/  SEL R15, R9, R14, !P2 ;  /* 0x0000000e090f7207 */ /* 0x000fea0005000000 */
[----:B------:R-:W-:Y:S04]  /*48b0*/  IMAD.MOV R14, RZ, RZ, -R15 ;  /* 0x000000ffff0e7224 */ /* 0x000fe800078e0a0f */
[----:B------:R-:W-:Y:S02]  /*48c0*/  IMAD R14, R40, R14, R9 ;  /* 0x0000000e280e7224 */ /* 0x000fe400078e0209 */
[C---:B------:R-:W-:Y:S05]  /*48d0*/  @!P0 IMAD.HI.U32 R10, R3.reuse, R4, RZ ;  /* 0x00000004030a8227 */ /* 0x040fea00078e00ff */
[----:B------:R-:W-:Y:S04]  /*48e0*/  @!P0 SHF.R.U32.HI R10, RZ, R5, R10 ;  /* 0x00000005ff0a8219 */ /* 0x000fe8000001160a */
[----:B------:R-:W-:Y:S01]  /*48f0*/  @!P0 SEL R0, R3, R10, !P2 ;  /* 0x0000000a03008207 */ /* 0x000fe20005000000 */
[----:B------:R-:W-:Y:S03]  /*4900*/  IMAD.MOV R10, RZ, RZ, -R3 ;  /* 0x000000ffff0a7224 */ /* 0x000fe600078e0a03 */
[----:B------:R-:W-:Y:S01]  /*4910*/  @!P0 IADD3 R15, PT, PT, R15, -R0, RZ ;  /* 0x800000000f0f8210 */ /* 0x000fe20007ffe0ff */
[----:B------:R-:W-:Y:S01]  /*4920*/  @!P0 IMAD R0, R11, R14, R0 ;  /* 0x0000000e0b008224 */ /* 0x000fe200078e0200 */
[----:B------:R-:W-:Y:S01]  /*4930*/  IADD3 R11, PT, PT, -R9, RZ, RZ ;  /* 0x000000ff090b7210 */ /* 0x000fe20007ffe1ff */
[----:B------:R-:W-:Y:S02]  /*4940*/  IMAD R13, R2, R10, R13 ;  /* 0x0000000a020d7224 */ /* 0x000fe400078e020d */
[----:B------:R-:W-:Y:S02]  /*4950*/  @!P0 IMAD R9, R15, R40, R3 ;  /* 0x000000280f098224 */ /* 0x000fe400078e0203 */
[----:B------:R-:W-:Y:S02]  /*4960*/  @!P0 IMAD.MOV.U32 R3, RZ, RZ, R0 ;  /* 0x000000ffff038224 */ /* 0x000fe400078e0000 */
[----:B------:R-:W-:Y:S02]  /*4970*/  IMAD R8, R6, R11, R8 ;  /* 0x0000000b06087224 */ /* 0x000fe400078e0208 */
[----:B------:R-:W-:Y:S02]  /*4980*/  IMAD R13, R3, R2, R13 ;  /* 0x00000002030d7224 */ /* 0x000fe400078e020d */
[----:B------:R-:W-:Y:S02]  /*4990*/  IMAD R8, R9, R6, R8 ;  /* 0x0000000609087224 */ /* 0x000fe400078e0208 */
.L_x_91:
[----:B------:R-:W-:Y:S05]  /*49a0*/  BRA.U UP1, `(.L_x_92) ;  /* 0x0000000101107547 */ /* 0x000fea000b800000 */
[----:B------:R-:W-:Y:S04]  /*49b0*/  MOV R0, UR6 ;  /* 0x0000000600007c02 */ /* 0x000fe80008000f00 */
[----:B------:R-:W-:Y:S04]  /*49c0*/  SHF.L.U32 R3, R0, 0x1f, RZ ;  /* 0x0000001f00037819 */ /* 0x000fe800000006ff */
[----:B------:R-:W2:Y:S02]  /*49d0*/  SYNCS.PHASECHK.TRANS64.TRYWAIT P0, [UR7+0xc8], R3 ;  /* 0x0000c803ff0075a7 */ /* 0x000ea40008001107 */
[----:B--2---:R-:W-:Y:S05]  /*49e0*/  @!P0 BRA `(.L_x_93) ;  /* 0x0000005c00208947 */ /* 0x004fea0003800000 */
.L_x_92:
[----:B------:R-:W-:Y:S02]  /*49f0*/  R2UR UR42, R20 ;  /* 0x00000000142a72ca */ /* 0x000fe400000e0000 */
[----:B------:R-:W-:Y:S02]  /*4a00*/  R2UR UR43, R21 ;  /* 0x00000000152b72ca */ /* 0x000fe400000e0000 */
[----:B------:R-:W-:Y:S02]  /*4a10*/  ISETP.NE.U32.AND P2, PT, RZ, UR4, PT ;  /* 0x00000004ff007c0c */ /* 0x000fe4000bf45070 */
[----:B------:R-:W-:Y:S02]  /*4a20*/  SHF.L.U32 R12, R31, 0x1f, RZ ;  /* 0x0000001f1f0c7819 */ /* 0x000fe400000006ff */
[----:B------:R-:W-:Y:S05]  /*4a30*/  ISETP.NE.AND.EX P2, PT, RZ, UR5, PT, P2 ;  /* 0x00000005ff007c0c */ /* 0x000fea000bf45320 */
[----:B------:R-:W-:Y:S02]  /*4a40*/  USHF.L.U32 UR42, UR42, 0x8, URZ ;  /* 0x000000082a2a7899 */ /* 0x000fe400080006ff */
[----:B------:R-:W-:Y:S01]  /*4a50*/  USHF.L.U32 UR43, UR43, 0x6, URZ ;  /* 0x000000062b2b7899 */ /* 0x000fe200080006ff */
[----:B------:R-:W-:Y:S11]  /*4a60*/  BRA.U !UP4, `(.L_x_94) ;  /* 0x000000010c347547 */ /* 0x000ff6000b800000 */
[----:B------:R-:W-:Y:S01]  /*4a70*/  UPLOP3.LUT UP0, UPT, UPT, UPT, UP3, 0x80, 0x8 ;  /* 0x000000000008789c */ /* 0x000fe20003f0f030 */
[----:B--2---:R-:W-:Y:S02]  /*4a80*/  HFMA2 R0, -RZ, RZ, 0, 5.9604644775390625e-08 ;  /* 0x00000001ff007431 */ /* 0x004fe400000001ff */
[----:B------:R-:W-:Y:S03]  /*4a90*/  IMAD.MOV.U32 R91, RZ, RZ, 0x1 ;  /* 0x00000001ff5b7424 */ /* 0x000fe600078e00ff */
[----:B------:R-:W-:Y:S05]  /*4aa0*/  PLOP3.LUT P0, PT, PT, PT, UP0, 0x80, 0x8 ;  /* 0x000000000008781c */ /* 0x000fea0003f0f008 */
[----:B------:R-:W2:Y:S01]  /*4ab0*/  @UP0 LDCU.64 UR10, c[0x0][0x888] ;  /* 0x00011100ff0a07ac */ /* 0x000ea20008000a00 */
[----:B------:R-:W-:Y:S07]  /*4ac0*/  @UP0 UIMAD UR8, UR36, UR4, URZ ;  /* 0x00000004240802a4 */ /* 0x000fee000f8e02ff */
[----:B------:R-:W-:Y:S01]  /*4ad0*/  @!P0 PRMT R91, R0, 0x7610, R91 ;  /* 0x00007610005b8816 */ /* 0x000fe2000000005b */
[----:B--2---:R-:W-:Y:S03]  /*4ae0*/  @UP0 UIMAD.WIDE UR10, UR8, 0x4, UR10 ;  /* 0x00000004080a08a5 */ /* 0x004fe6000f8e020a */
[----:B------:R-:W2:Y:S03]  /*4af0*/  @!UP0 LDCU UR8, c[0x0][0x880] ;  /* 0x00011000ff0887ac */ /* 0x000ea60008000800 */
[----:B------:R-:W-:Y:S01]  /*4b00*/  IMAD.U32 R10, RZ, RZ, UR10 ;  /* 0x0000000aff0a7e24 */ /* 0x000fe2000f8e00ff */
[----:B------:R-:W-:Y:S05]  /*4b10*/  MOV R11, UR11 ;  /* 0x0000000b000b7c02 */ /* 0x000fea0008000f00 */
[----:B-----5:R4:W5:Y:S02]  /*4b20*/  @P0 LDG.E R50, desc[UR46][R10.64] ;  /* 0x0000002e0a320981 */ /* 0x020964000c1e1900 */
[----:B--2-4-:R-:W-:Y:S07]  /*4b30*/  @!P0 IMAD.U32 R50, RZ, RZ, UR8 ;  /* 0x00000008ff328e24 */ /* 0x014fee000f8e00ff */
.L_x_94:
[----:B-----5:R-:W-:Y:S01]  /*4b40*/  @!P2 ISETP.EQ.AND P0, PT, R50, RZ, PT ;  /* 0x000000ff3200a20c */ /* 0x020fe20003f02270 */
[----:B------:R-:W-:Y:S01]  /*4b50*/  @!UPT UIADD3 URZ, UPT, UPT, URZ, URZ, URZ ;  /* 0x000000fffffff290 */ /* 0x000fe2000fffe0ff */
[----:B------:R-:W-:Y:S11]  /*4b60*/  @!P2 BRA `(.L_x_95) ;  /* 0x000000000014a947 */ /* 0x000ff60003800000 */
[----:B------:R-:W-:Y:S02]  /*4b70*/  LOP3.LUT P2, RZ, R91, 0xff, RZ, 0xc0, !PT ;  /* 0x000000ff5bff7812 */ /* 0x000fe4000784c0ff */
[----:B------:R-:W-:Y:S04]  /*4b80*/  PLOP3.LUT P0, PT, PT, PT, UP0, 0x80, 0x8 ;  /* 0x000000000008781c */ /* 0x000fe80003f0f008 */
[----:B------:R-:W-:Y:S07]  /*4b90*/  PLOP3.LUT P0, PT, P0, PT, PT, 0x8, 0x80 ;  /* 0x000000000080781c */ /* 0x000fee000070e170 */
[----:B------:R-:W-:Y:S11]  /*4ba0*/  @P2 ISETP.EQ.AND P0, PT, R50, RZ, PT ;  /* 0x000000ff3200220c */ /* 0x000ff60003f02270 */
[----:B------:R-:W-:Y:S02]  /*4bb0*/  @!UPT UIADD3 URZ, UPT, UPT, URZ, URZ, URZ ;  /* 0x000000fffffff290 */ /* 0x000fe4000fffe0ff */
.L_x_95:
[----:B------:R-:W4:Y:S01]  /*4bc0*/  SYNCS.PHASECHK.TRANS64.TRYWAIT P2, [UR7+0xa0], R12 ;  /* 0x0000a00cff0075a7 */ /* 0x000f220008041107 */
[----:B------:R-:W-:Y:S04]  /*4bd0*/  ELECT P4, URZ, PT ;  /* 0x0000000000ff782f */ /* 0x000fe80003880000 */
[----:B------:R-:W-:Y:S11]  /*4be0*/  PLOP3.LUT P4, PT, P0, P4, PT, 0xf2, 0x2f ;  /* 0x00000000002f781c */ /* 0x000ff60000789e72 */
[----:B------:R-:W-:Y:S02]  /*4bf0*/  @!UPT UIADD3 URZ, UPT, UPT, URZ, URZ, URZ ;  /* 0x000000fffffff290 */ /* 0x000fe4000fffe0ff */
[----:B-1----:R-:W-:Y:S05]  /*4c00*/  @!P4 IADD3 R9, P0, PT, R32, 0x580, RZ ;  /* 0x000005802009c810 */ /* 0x002fea0007f1e0ff */
[----:B--2---:R-:W-:Y:S01]  /*4c10*/  @!P4 IMAD.X R0, RZ, RZ, R33, P0 ;  /* 0x000000ffff00c224 */ /* 0x004fe200000e0621 */
[----:B----4-:R-:W-:Y:S07]  /*4c20*/  @!P2 BRA `(.L_x_96) ;  /* 0x0000005800a8a947 */ /* 0x010fee0003800000 */
.L_x_188:
[----:B------:R-:W-:Y:S01]  /*4c30*/  @!P4 R2UR UR9, R9 ;  /* 0x000000000909c2ca */ /* 0x000fe200000e0000 */
[----:B------:R-:W-:Y:S01]  /*4c40*/  VOTEU.ALL UP1, P4 ;  /* 0x0000000000ff7886 */ /* 0x000fe20002020000 */
[----:B------:R-:W-:Y:S01]  /*4c50*/  @!P4 R2UR UR8, R0 ;  /* 0x000000000008c2ca */ /* 0x000fe200000e0000 */
[----:B------:R-:W-:Y:S01]  /*4c60*/  VOTEU.ALL UP2, P4 ;  /* 0x0000000000ff7886 */ /* 0x000fe20002040000 */
[----:B------:R-:W-:Y:S01]  /*4c70*/  UMOV UR16, 0x0 ;  /* 0x0000000000107882 */ /* 0x000fe20000000000 */
[----:B------:R-:W-:Y:S01]  /*4c80*/  UMOV UR17, 0x10000000 ;  /* 0x1000000000117882 */ /* 0x000fe20000000000 */
[----:B------:R-:W-:Y:S01]  /*4c90*/  @!UP1 UIADD3 UR40, UPT, UPT, UR7, 0x200, URZ ;  /* 0x0000020007289890 */ /* 0x000fe2000fffe0ff */
[----:B------:R-:W-:Y:S01]  /*4ca0*/  @!P4 IMAD.MOV.U32 R0, RZ, RZ, 0x1000 ;  /* 0x00001000ff00c424 */ /* 0x000fe200078e00ff */
[----:B------:R-:W-:Y:S01]  /*4cb0*/  UMOV UR44, UR36 ;  /* 0x00000024002c7c82 */ /* 0x000fe20008000000 */
[----:B------:R-:W-:Y:S01]  /*4cc0*/  @!UP1 UIADD3 UR10, UPT, UPT, UR42, 0x80, URZ ;  /* 0x000000802a0a9890 */ /* 0x000fe2000fffe0ff */
[----:B------:R-:W-:Y:S01]  /*4cd0*/  @!P4 IADD3 R9, P0, PT, R32, 0x580, RZ ;  /* 0x000005802009c810 */ /* 0x000fe20007f1e0ff */
[----:B------:R-:W-:Y:S01]  /*4ce0*/  UMOV UR11, UR43 ;  /* 0x0000002b000b7c82 */ /* 0x000fe20008000000 */
[----:B------:R-:W-:Y:S01]  /*4cf0*/  UMOV UR12, UR36 ;  /* 0x00000024000c7c82 */ /* 0x000fe20008000000 */
[----:B------:R-:W-:Y:S01]  /*4d00*/  IMAD.U32 R10, RZ, RZ, UR9 ;  /* 0x00000009ff0a7e24 */ /* 0x000fe2000f8e00ff */
[----:B------:R-:W-:Y:S01]  /*4d10*/  UMOV UR9, UR41 ;  /* 0x0000002900097c82 */ /* 0x000fe20008000000 */
[----:B------:R-:W-:Y:S01]  /*4d20*/  IMAD.U32 R11, RZ, RZ, UR8 ;  /* 0x00000008ff0b7e24 */ /* 0x000fe2000f8e00ff */
[----:B------:R-:W-:Y:S02]  /*4d30*/  @!UP1 UIADD3 UR8, UPT, UPT, UR7, 0xa00, URZ ;  /* 0x00000a0007089890 */ /* 0x000fe4000fffe0ff */
[----:B------:R-:W-:Y:S01]  /*4d40*/  @!P4 R2UR UR18, R10 ;  /* 0x000000000a12c2ca */ /* 0x000fe200000e0000 */
[----:B------:R-:W-:Y:S01]  /*4d50*/  VOTEU.ALL UP1, P4 ;  /* 0x0000000000ff7886 */ /* 0x000fe20002020000 */
[----:B------:R-:W-:Y:S01]  /*4d60*/  @!P4 R2UR UR19, R11 ;  /* 0x000000000b13c2ca */ /* 0x000fe200000e0000 */
[----:B------:R-:W-:Y:S11]  /*4d70*/  UPRMT UR14, UR37, 0x654, UR41 ;  /* 0x00000654250e7896 */ /* 0x000ff60008000029 */
[----:B------:R-:W-:Y:S01]  /*4d80*/  @!UPT UIADD3 URZ, UPT, UPT, URZ, URZ, URZ ;  /* 0x000000fffffff290 */ /* 0x000fe2000fffe0ff */
[----:B------:R2:W-:Y:S01]  /*4d90*/  @!UP2 UTMALDG.3D [UR40], [UR18], desc[UR16] ;  /* 0x000010281200a5b4 */ /* 0x0005e20008011000 */
[----:B------:R2:W-:Y:S01]  /*4da0*/  @!UP1 UTMALDG.3D [UR8], [UR18], desc[UR16] ;  /* 0x00001008120095b4 */ /* 0x0005e20008011000 */
[----:B------:R4:W-:Y:S01]  /*4db0*/  @!P4 SYNCS.ARRIVE.TRANS64.RED.A0TR RZ, [UR7+0x80], R0 ;  /* 0x00008000ffffc9a7 */ /* 0x0009e20008300407 */
[----:B------:R-:W-:Y:S01]  /*4dc0*/  SYNCS.ARRIVE.TRANS64.RED.A1T0 RZ, [UR14], RZ ;  /* 0x000000ffffff79a7 */ /* 0x000fe2000810040e */
[----:B----4-:R-:W-:Y:S01]  /*4dd0*/  @!P4 IMAD.X R0, RZ, RZ, R33, P0 ;  /* 0x000000ffff00c224 */ /* 0x010fe200000e0621 */
[----:B------:R-:W4:Y:S02]  /*4de0*/  SYNCS.PHASECHK.TRANS64.TRYWAIT P2, [UR7+0xa8], R12 ;  /* 0x0000a80cff0075a7 */ /* 0x000f240008041107 */
[----:B--2-4-:R-:W-:Y:S05]  /*4df0*/  @!P2 BRA `(.L_x_97) ;  /* 0x00000058004ca947 */ /* 0x014fea0003800000 */
.L_x_190:
        /* <DEDUP_REMOVED lines=8> */
[----:B------:R-:W-:Y:S01]  /*4e80*/  @!UP1 UIADD3 UR32, UPT, UPT, UR7, 0x1200, URZ ;  /* 0x0000120007209890 */ /* 0x000fe2000fffe0ff */
[----:B------:R-:W-:Y:S01]  /*4e90*/  @!P4 IADD3 R21, P0, PT, R32, 0x580, RZ ;  /* 0x000005802015c810 */ /* 0x000fe20007f1e0ff */
[----:B------:R-:W-:Y:S01]  /*4ea0*/  UMOV UR35, UR43 ;  /* 0x0000002b00237c82 */ /* 0x000fe20008000000 */
[----:B------:R-:W-:Y:S02]  /*4eb0*/  @!UP1 UIADD3 UR10, UPT, UPT, UR42, 0xa0, URZ ;  /* 0x000000a02a0a9890 */ /* 0x000fe4000fffe0ff */
[----:B------:R-:W-:Y:S01]  /*4ec0*/  IMAD.U32 R10, RZ, RZ, UR9 ;  /* 0x00000009ff0a7e24 */ /* 0x000fe2000f8e00ff */
[----:B------:R-:W-:Y:S01]  /*4ed0*/  UMOV UR9, UR33 ;  /* 0x0000002100097c82 */ /* 0x000fe20008000000 */
[----:B------:R-:W-:Y:S01]  /*4ee0*/  IMAD.U32 R11, RZ, RZ, UR8 ;  /* 0x00000008ff0b7e24 */ /* 0x000fe2000f8e00ff */
[----:B------:R-:W-:Y:S01]  /*4ef0*/  @!UP1 UIADD3 UR8, UPT, UPT, UR7, 0x1a00, URZ ;  /* 0x00001a0007089890 */ /* 0x000fe2000fffe0ff */
[----:B------:R-:W-:Y:S01]  /*4f00*/  @!P4 IMAD.X R20, RZ, RZ, R33, P0 ;  /* 0x000000ffff14c224 */ /* 0x000fe200000e0621 */
[----:B------:R-:W-:Y:S01]  /*4f10*/  @!P4 R2UR UR18, R10 ;  /* 0x000000000a12c2ca */ /* 0x000fe200000e0000 */
[----:B------:R-:W-:Y:S01]  /*4f20*/  VOTEU.ALL UP1, P4 ;  /* 0x0000000000ff7886 */ /* 0x000fe20002020000 */
[----:B------:R-:W-:Y:S01]  /*4f30*/  @!P4 R2UR UR19, R11 ;  /* 0x000000000b13c2ca */ /* 0x000fe200000e0000 */
[----:B------:R-:W-:Y:S01]  /*4f40*/  UMOV UR11, UR43 ;  /* 0x0000002b000b7c82 */ /* 0x000fe20008000000 */
[----:B------:R-:W-:Y:S01]  /*4f50*/  UMOV UR12, UR36 ;  /* 0x00000024000c7c82 */ /* 0x000fe20008000000 */
[----:B------:R-:W-:Y:S10]  /*4f60*/  UPRMT UR14, UR37, 0x654, UR33 ;  /* 0x00000654250e7896 */ /* 0x000ff40008000021 */
[----:B------:R2:W-:Y:S01]  /*4f70*/  @!UP2 UTMALDG.3D [UR32], [UR18], desc[UR16] ;  /* 0x000010201200a5b4 */ /* 0x0005e20008011000 */
[----:B------:R2:W-:Y:S01]  /*4f80*/  @!UP1 UTMALDG.3D [UR8], [UR18], desc[UR16] ;  /* 0x00001008120095b4 */ /* 0x0005e20008011000 */
[----:B------:R2:W-:Y:S01]  /*4f90*/  @!P4 SYNCS.ARRIVE.TRANS64.RED.A0TR RZ, [UR7+0x88], R0 ;  /* 0x00008800ffffc9a7 */ /* 0x0005e20008300407 */
[----:B------:R-:W-:Y:S01]  /*4fa0*/  SYNCS.ARRIVE.TRANS64.RED.A1T0 RZ, [UR14], RZ ;  /* 0x000000ffffff79a7 */ /* 0x000fe2000810040e */
[----:B------:R-:W4:Y:S02]  /*4fb0*/  SYNCS.PHASECHK.TRANS64.TRYWAIT P2, [UR7+0xb0], R12 ;  /* 0x0000b00cff0075a7 */ /* 0x000f240008041107 */
[----:B--2-4-:R-:W-:Y:S05]  /*4fc0*/  @!P2 BRA `(.L_x_98) ;  /* 0x0000005400f0a947 */ /* 0x014fea0003800000 */
.L_x_192:
[----:B------:R-:W2:Y:S01]  /*4fd0*/  LDC.64 R14, c[0x0][0xb10] ;  /* 0x0002c400ff0e7b82 */ /* 0x000ea20000000a00 */
[----:B------:R-:W-:Y:S01]  /*4fe0*/  @!P4 R2UR UR9, R21 ;  /* 0x000000001509c2ca */ /* 0x000fe200000e0000 */
[----:B------:R-:W-:Y:S01]  /*4ff0*/  VOTEU.ALL UP1, P4 ;  /* 0x0000000000ff7886 */ /* 0x000fe20002020000 */
[----:B------:R-:W-:Y:S01]  /*5000*/  @!P4 R2UR UR8, R20 ;  /* 0x000000001408c2ca */ /* 0x000fe200000e0000 */
[----:B------:R-:W-:Y:S01]  /*5010*/  VOTEU.ALL UP2, P4 ;  /* 0x0000000000ff7886 */ /* 0x000fe20002040000 */
[----:B------:R-:W-:Y:S03]  /*5020*/  UMOV UR16, 0x0 ;  /* 0x0000000000107882 */ /* 0x000fe60000000000 */
[----:B------:R-:W4:Y:S01]  /*5030*/  LDC.64 R10, c[0x0][0xb18] ;  /* 0x0002c600ff0a7b82 */ /* 0x000f220000000a00 */
[----:B------:R-:W-:Y:S01]  /*5040*/  @!UP1 UIADD3 UR26, UPT, UPT, UR42, 0x40, URZ ;  /* 0x000000402a1a9890 */ /* 0x000fe2000fffe0ff */
[----:B------:R-:W-:Y:S01]  /*5050*/  @P3 SHF.R.U32.HI R28, RZ, 0x10, R25 ;  /* 0x00000010ff1c3819 */ /* 0x000fe20000011619 */
[----:B------:R-:W-:Y:S01]  /*5060*/  @!UP1 UIADD3 UR24, UPT, UPT, UR7, 0x2200, URZ ;  /* 0x0000220007189890 */ /* 0x000fe2000fffe0ff */
[----:B------:R-:W-:Y:S01]  /*5070*/  VIADD R30, R30, 0x1 ;  /* 0x000000011e1e7836 */ /* 0x000fe20000000000 */
[----:B------:R-:W-:Y:S03]  /*5080*/  UMOV UR17, 0x10000000 ;  /* 0x1000000000117882 */ /* 0x000fe60000000000 */
[----:B------:R-:W5:Y:S01]  /*5090*/  @!P1 LDC R0, c[0x0][0xb20] ;  /* 0x0002c800ff009b82 */ /* 0x000f620000000800 */
[----:B------:R-:W-:Y:S01]  /*50a0*/  UMOV UR27, UR43 ;  /* 0x0000002b001b7c82 */ /* 0x000fe20008000000 */
[----:B------:R-:W-:Y:S01]  /*50b0*/  IMAD.U32 R20, RZ, RZ, UR9 ;  /* 0x00000009ff147e24 */ /* 0x000fe2000f8e00ff */
[----:B------:R-:W-:Y:S05]  /*50c0*/  UMOV UR28, UR36 ;  /* 0x00000024001c7c82 */ /* 0x000fea0008000000 */
[----:B-1----:R-:W1:Y:S01]  /*50d0*/  @!P1 LDC R3, c[0x0][0xb0c] ;  /* 0x0002c300ff039b82 */ /* 0x002e620000000800 */
[----:B------:R-:W-:Y:S01]  /*50e0*/  IMAD.U32 R21, RZ, RZ, UR8 ;  /* 0x00000008ff157e24 */ /* 0x000fe2000f8e00ff */
[----:B------:R-:W-:Y:S01]  /*50f0*/  @!UP1 UIADD3 UR10, UPT, UPT, UR42, 0xc0, URZ ;  /* 0x000000c02a0a9890 */ /* 0x000fe2000fffe0ff */
[----:B------:R-:W-:Y:S01]  /*5100*/  @!P4 R2UR UR18, R20 ;  /* 0x000000001412c2ca */ /* 0x000fe200000e0000 */
[----:B------:R-:W-:Y:S01]  /*5110*/  @!UP1 UIADD3 UR8, UPT, UPT, UR7, 0x2a00, URZ ;  /* 0x00002a0007089890 */ /* 0x000fe2000fffe0ff */
[----:B------:R-:W-:Y:S01]  /*5120*/  @!P4 IMAD.MOV.U32 R20, RZ, RZ, 0x1000 ;  /* 0x00001000ff14c424 */ /* 0x000fe200078e00ff */
[----:B------:R-:W-:Y:S01]  /*5130*/  @!P4 R2UR UR19, R21 ;  /* 0x000000001513c2ca */ /* 0x000fe200000e0000 */
[----:B------:R-:W-:Y:S01]  /*5140*/  VOTEU.ALL UP1, P4 ;  /* 0x0000000000ff7886 */ /* 0x000fe20002020000 */
[----:B------:R-:W-:Y:S01]  /*5150*/  UMOV UR9, UR25 ;  /* 0x0000001900097c82 */ /* 0x000fe20008000000 */
[----:B------:R-:W-:Y:S01]  /*5160*/  UMOV UR11, UR43 ;  /* 0x0000002b000b7c82 */ /* 0x000fe20008000000 */
[----:B------:R-:W-:Y:S01]  /*5170*/  UMOV UR12, UR36 ;  /* 0x00000024000c7c82 */ /* 0x000fe20008000000 */
[----:B------:R-:W-:Y:S08]  /*5180*/  UPRMT UR14, UR37, 0x654, UR25 ;  /* 0x00000654250e7896 */ /* 0x000ff00008000019 */
[----:B------:R1:W-:Y:S02]  /*5190*/  @!UP2 UTMALDG.3D [UR24], [UR18], desc[UR16] ;  /* 0x000010181200a5b4 */ /* 0x0003e40008011000 */
[----:B-1----:R-:W-:Y:S01]  /*51a0*/  @!P1 ISETP.NE.AND P2, PT, R3, 0x1, PT ;  /* 0x000000010300980c */ /* 0x002fe20003f45270 */
[C---:B--2---:R-:W-:Y:S01]  /*51b0*/  @!P1 IMAD.HI.U32 R14, R13.reuse, R14, RZ ;  /* 0x0000000e0d0e9227 */ /* 0x044fe200078e00ff */
[----:B----4-:R-:W-:Y:S01]  /*51c0*/  @!P1 ISETP.NE.AND P0, PT, R10, 0x1, PT ;  /* 0x000000010a00980c */ /* 0x010fe20003f05270 */
[----:B------:R1:W-:Y:S01]  /*51d0*/  @!UP1 UTMALDG.3D [UR8], [UR18], desc[UR16] ;  /* 0x00001008120095b4 */ /* 0x0003e20008011000 */
[----:B------:R1:W-:Y:S01]  /*51e0*/  @!P4 SYNCS.ARRIVE.TRANS64.RED.A0TR RZ, [UR7+0x90], R20 ;  /* 0x00009014ffffc9a7 */ /* 0x0003e20008300407 */
[C---:B------:R-:W-:Y:S01]  /*51f0*/  @!P1 IMAD.HI.U32 R11, R8.reuse, R11, RZ ;  /* 0x0000000b080b9227 */ /* 0x040fe200078e00ff */
[----:B------:R-:W-:Y:S04]  /*5200*/  @!P1 SHF.R.U32.HI R14, RZ, R15, R14 ;  /* 0x0000000fff0e9219 */ /* 0x000fe8000001160e */
[----:B-----5:R-:W-:Y:S02]  /*5210*/  @!P1 SHF.R.U32.HI R9, RZ, R0, R11 ;  /* 0x00000000ff099219 */ /* 0x020fe4000001160b */
[----:B------:R-:W-:Y:S02]  /*5220*/  @!P1 SEL R14, R13, R14, !P2 ;  /* 0x0000000e0d0e9207 */ /* 0x000fe40005000000 */
[----:B------:R-:W-:Y:S05]  /*5230*/  @!P1 SEL R9, R8, R9, !P0 ;  /* 0x0000000908099207 */ /* 0x000fea0004000000 */
[----:B------:R-:W-:Y:S01]  /*5240*/  @!P1 IMAD.IADD R0, R9, 0x1, -R14 ;  /* 0x0000000109009824 */ /* 0x000fe200078e0a0e */
[----:B------:R-:W-:Y:S01]  /*5250*/  SYNCS.ARRIVE.TRANS64.RED.A1T0 RZ, [UR14], RZ ;  /* 0x000000ffffff79a7 */ /* 0x000fe2000810040e */
[----:B------:R-:W-:Y:S02]  /*5260*/  @!P1 IMAD.IADD R9, R14, 0x1, -R9 ;  /* 0x000000010e099824 */ /* 0x000fe400078e0a09 */
[----:B------:R-:W-:Y:S02]  /*5270*/  @!P1 IMAD R13, R0, R3, R13 ;  /* 0x00000003000d9224 */ /* 0x000fe400078e020d */
[----:B------:R-:W-:Y:S01]  /*5280*/  @!P1 IMAD R8, R9, R10, R8 ;  /* 0x0000000a09089224 */ /* 0x000fe200078e0208 */
[----:B------:R-:W2:Y:S02]  /*5290*/  SYNCS.PHASECHK.TRANS64.TRYWAIT P5, [UR7+0xb8], R12 ;  /* 0x0000b80cff0075a7 */ /* 0x000ea400080a1107 */
[----:B-12---:R-:W-:Y:S05]  /*52a0*/  @!P5 BRA `(.L_x_99) ;  /* 0x000000540050d947 */ /* 0x006fea0003800000 */
.L_x_194:
[----:B-1----:R-:W-:Y:S01]  /*52b0*/  @!P4 IADD3 R3, P0, PT, R32, 0x580, RZ ;  /* 0x000005802003c810 */ /* 0x002fe20007f1e0ff */
[----:B------:R-:W-:Y:S01]  /*52c0*/  VOTEU.ALL UP1, P4 ;  /* 0x0000000000ff7886 */ /* 0x000fe20002020000 */
[----:B------:R-:W-:Y:S01]  /*52d0*/  VOTEU.ALL UP2, P4 ;  /* 0x0000000000ff7886 */ /* 0x000fe20002040000 */
[----:B------:R-:W-:Y:S01]  /*52e0*/  UMOV UR14, 0x0 ;  /* 0x00000000000e7882 */ /* 0x000fe20000000000 */
[----:B------:R-:W-:Y:S01]  /*52f0*/  @!P4 R2UR UR9, R3 ;  /* 0x000000000309c2ca */ /* 0x000fe200000e0000 */
[----:B------:R-:W-:Y:S01]  /*5300*/  @!P4 IMAD.X R0, RZ, RZ, R33, P0 ;  /* 0x000000ffff00c224 */ /* 0x000fe200000e0621 */
[----:B------:R-:W-:Y:S01]  /*5310*/  @!UP1 UIADD3 UR17, UPT, UPT, UR7, 0x98, URZ ;  /* 0x0000009807119890 */ /* 0x000fe2000fffe0ff */
[----:B------:R-:W-:Y:S01]  /*5320*/  ISETP.NE.AND P0, PT, R30, 0x2, PT ;  /* 0x000000021e00780c */ /* 0x000fe20003f05270 */
[----:B------:R-:W-:Y:S01]  /*5330*/  @!UP1 UIADD3 UR18, UPT, UPT, UR42, 0x60, URZ ;  /* 0x000000602a129890 */ /* 0x000fe2000fffe0ff */
[----:B------:R-:W-:Y:S01]  /*5340*/  LOP3.LUT R31, R31, 0x1, RZ, 0x3c, !PT ;  /* 0x000000011f1f7812 */ /* 0x000fe200078e3cff */
[----:B------:R-:W-:Y:S01]  /*5350*/  @!UP1 UIADD3 UR16, UPT, UPT, UR7, 0x3200, URZ ;  /* 0x0000320007109890 */ /* 0x000fe2000fffe0ff */
[----:B------:R-:W-:Y:S01]  /*5360*/  @!P4 R2UR UR8, R0 ;  /* 0x000000000008c2ca */ /* 0x000fe200000e0000 */
[----:B------:R-:W-:Y:S01]  /*5370*/  UMOV UR15, 0x10000000 ;  /* 0x10000000000f7882 */ /* 0x000fe20000000000 */
[----:B------:R-:W-:Y:S01]  /*5380*/  UMOV UR19, UR43 ;  /* 0x0000002b00137c82 */ /* 0x000fe20008000000 */
[----:B------:R-:W-:Y:S01]  /*5390*/  UMOV UR20, UR36 ;  /* 0x0000002400147c82 */ /* 0x000fe20008000000 */
[----:B------:R-:W-:Y:S01]  /*53a0*/  @!UP1 UIADD3 UR10, UPT, UPT, UR42, 0xe0, URZ ;  /* 0x000000e02a0a9890 */ /* 0x000fe2000fffe0ff */
[----:B------:R-:W-:Y:S01]  /*53b0*/  SEL R0, RZ, 0x1, P0 ;  /* 0x00000001ff007807 */ /* 0x000fe20000000000 */
[----:B------:R-:W-:Y:S01]  /*53c0*/  IMAD.U32 R10, RZ, RZ, UR9 ;  /* 0x00000009ff0a7e24 */ /* 0x000fe2000f8e00ff */
[----:B------:R-:W-:Y:S01]  /*53d0*/  UMOV UR11, UR43 ;  /* 0x0000002b000b7c82 */ /* 0x000fe20008000000 */
[----:B------:R-:W-:Y:S01]  /*53e0*/  UMOV UR12, UR36 ;  /* 0x00000024000c7c82 */ /* 0x000fe20008000000 */
[----:B------:R-:W-:Y:S01]  /*53f0*/  UMOV UR9, UR17 ;  /* 0x0000001100097c82 */ /* 0x000fe20008000000 */
[----:B------:R-:W-:Y:S01]  /*5400*/  @P3 R2UR UR36, R28 ;  /* 0x000000001c2432ca */ /* 0x000fe200000e0000 */
[----:B------:R-:W-:Y:S01]  /*5410*/  IMAD.IADD R20, R8, 0x1, R83 ;  /* 0x0000000108147824 */ /* 0x000fe200078e0253 */
[----:B------:R-:W-:Y:S01]  /*5420*/  @!P4 R2UR UR22, R10 ;  /* 0x000000000a16c2ca */ /* 0x000fe200000e0000 */
[----:B------:R-:W-:Y:S01]  /*5430*/  IMAD.U32 R11, RZ, RZ, UR8 ;  /* 0x00000008ff0b7e24 */ /* 0x000fe2000f8e00ff */
[----:B------:R-:W-:Y:S01]  /*5440*/  @!UP1 UIADD3 UR8, UPT, UPT, UR7, 0x3a00, URZ ;  /* 0x00003a0007089890 */ /* 0x000fe2000fffe0ff */
[----:B------:R-:W-:Y:S01]  /*5450*/  LOP3.LUT R29, R29, R0, RZ, 0x3c, !PT ;  /* 0x000000001d1d7212 */ /* 0x000fe200078e3cff */
[----:B------:R-:W-:Y:S01]  /*5460*/  VOTEU.ALL UP1, P4 ;  /* 0x0000000000ff7886 */ /* 0x000fe20002020000 */
[----:B------:R-:W-:Y:S01]  /*5470*/  IMAD.IADD R21, R13, 0x1, R90 ;  /* 0x000000010d157824 */ /* 0x000fe200078e025a */
[----:B------:R-:W-:Y:S02]  /*5480*/  @!P4 R2UR UR23, R11 ;  /* 0x000000000b17c2ca */ /* 0x000fe400000e0000 */
[----:B------:R-:W-:Y:S11]  /*5490*/  SEL R30, R30, RZ, P0 ;  /* 0x000000ff1e1e7207 */ /* 0x000ff60000000000 */
[----:B------:R2:W-:Y:S01]  /*54a0*/  @!UP2 UTMALDG.3D [UR16], [UR22], desc[UR14] ;  /* 0x00000e101600a5b4 */ /* 0x0005e20008011000 */
[----:B------:R2:W-:Y:S01]  /*54b0*/  @!UP1 UTMALDG.3D [UR8], [UR22], desc[UR14] ;  /* 0x00000e08160095b4 */ /* 0x0005e20008011000 */
[----:B------:R2:W-:Y:S01]  /*54c0*/  @!P4 SYNCS.ARRIVE.TRANS64.RED.A0TR RZ, [UR7+0x98], R23 ;  /* 0x00009817ffffc9a7 */ /* 0x0005e20008300407 */
[----:B------:R-:W-:Y:S01]  /*54d0*/  UPLOP3.LUT UP1, UPT, UPT, UPT, UPT, 0x80, 0x8 ;  /* 0x000000000008789c */ /* 0x000fe20003f2f070 */
[----:B------:R-:W-:Y:S01]  /*54e0*/  SYNCS.ARRIVE.TRANS64.RED.A1T0 RZ, [UR13], RZ ;  /* 0x000000ffffff79a7 */ /* 0x000fe2000810040d */
[----:B------:R-:W-:Y:S09]  /*54f0*/  @P3 BRA `(.L_x_100) ;  /* 0xfffffff000303947 */ /* 0x000ff2000383ffff */
[----:B------:R-:W-:-:S04]  /*5500*/  SHF.L.U32 R3, R31, 0x1f, RZ ;  /* 0x0000001f1f037819 */ /* 0x000fc800000006ff */
[----:B------:R-:W1:Y:S02]  /*5510*/  SYNCS.PHASECHK.TRANS64.TRYWAIT P0, [UR7+0xa0], R3 ;  /* 0x0000a003ff0075a7 */ /* 0x000e640008001107 */
[----:B-1----:R-:W-:Y:S05]  /*5520*/  @!P0 BRA `(.L_x_101) ;  /* 0x0000005000c88947 */ /* 0x002fea0003800000 */
.L_x_196:
[----:B------:R-:W4:Y:S02]  /*5530*/  SYNCS.PHASECHK.TRANS64.TRYWAIT P0, [UR7+0xa8], R3 ;  /* 0x0000a803ff0075a7 */ /* 0x000f240008001107 */
[----:B----4-:R-:W-:Y:S05]  /*5540*/  @!P0 BRA `(.L_x_102) ;  /* 0x0000005000d88947 */ /* 0x010fea0003800000 */
.L_x_198:
[----:B------:R-:W4:Y:S02]  /*5550*/  SYNCS.PHASECHK.TRANS64.TRYWAIT P0, [UR7+0xb0], R3 ;  /* 0x0000b003ff0075a7 */ /* 0x000f240008001107 */
[----:B----4-:R-:W-:Y:S05]  /*5560*/  @!P0 BRA `(.L_x_103) ;  /* 0x0000005000e88947 */ /* 0x010fea0003800000 */
.L_x_200:
[----:B-1----:R-:W-:-:S07]  /*5570*/  MOV R0, UR7 ;  /* 0x0000000700007c02 */ /* 0x002fce0008000f00 */
.L_x_104:
[----:B-1----:R-:W-:-:S04]  /*5580*/  SHF.L.U32 R3, R31, 0x1f, RZ ;  /* 0x0000001f1f037819 */ /* 0x002fc800000006ff */
[----:B------:R1:W4:Y:S03]  /*5590*/  SYNCS.PHASECHK.TRANS64.TRYWAIT P0, [R0+URZ+0xb8], R3 ;  /* 0x0000b803000075a7 */ /* 0x00032600080011ff */
[----:B----4-:R-:W-:Y:S05]  /*55a0*/  @!P0 NANOSLEEP.SYNCS 0x989680 ;  /* 0x009896800000895d */ /* 0x010fea0003900000 */
[----:B------:R-:W4:Y:S02]  /*55b0*/  @!P0 SYNCS.PHASECHK.TRANS64 P0, [R0+URZ+0xb8], R3 ;  /* 0x0000b803000085a7 */ /* 0x000f2400080010ff */
[----:B--2-4-:R-:W-:Y:S05]  /*55c0*/  @P0 EXIT ;  /* 0x000000000000094d */ /* 0x014fea0003800000 */
[----:B------:R-:W-:Y:S05]  /*55d0*/  BRA `(.L_x_104) ;  /* 0xfffffffc00e87947 */ /* 0x000fea000383ffff */
.L_x_89:
[----:B------:R-:W-:-:S06]  /*55e0*/  UISETP.GE.AND UP1, UPT, UR10, 0x4, UPT ;  /* 0x000000040a00788c */ /* 0x000fcc000bf26270 */
[----:B------:R-:W-:-:S13]  /*55f0*/  PLOP3.LUT P0, PT, PT, PT, UP1, 0x80, 0x8 ;  /* 0x000000000008781c */ /* 0x000fda0003f0f018 */
[----:B------:R-:W-:Y:S05]  /*5600*/  @!P0 EXIT ;  /* 0x000000000000894d */ /* 0x000fea0003800000 */
[----:B------:R-:W-:Y:S01]  /*5610*/  BAR.SYNC.DEFER_BLOCKING 0x6, 0xa0 ;  /* 0x0182800000007b1d */ /* 0x000fe20000010000 */
[C---:B------:R-:W-:Y:S01]  /*5620*/  IMAD.SHL.U32 R96, R104.reuse, 0x20, RZ ;  /* 0x0000002068607824 */ /* 0x040fe200078e00ff */
[----:B------:R-:W-:Y:S01]  /*5630*/  CS2R R100, SRZ ;  /* 0x0000000000647805 */ /* 0x000fe2000001ff00 */
[C---:B------:R-:W-:Y:S02]  /*5640*/  IMAD.SHL.U32 R4, R97.reuse, 0x200000, RZ ;  /* 0x0020000061047824 */ /* 0x040fe400078e00ff */
[C---:B------:R-:W-:Y:S01]  /*5650*/  IMAD.SHL.U32 R2, R104.reuse, 0x4, RZ ;  /* 0x0000000468027824 */ /* 0x040fe200078e00ff */
[----:B------:R-:W-:Y:S02]  /*5660*/  UMOV UR49, 0x400 ;  /* 0x0000040000317882 */ /* 0x000fe40000000000 */
[----:B------:R-:W1:Y:S01]  /*5670*/  LDC R93, c[0x0][0x370] ;  /* 0x0000dc00ff5d7b82 */ /* 0x000e620000000800 */
[----:B------:R-:W-:Y:S01]  /*5680*/  ULEA UR49, UR37, UR49, 0x18 ;  /* 0x0000003125317291 */ /* 0x000fe2000f8ec0ff */
[----:B------:R-:W-:Y:S01]  /*5690*/  IMAD.U32 R47, R104, 0x10000, RZ ;  /* 0x00010000682f7824 */ /* 0x000fe200078e00ff */
[C---:B------:R-:W-:Y:S01]  /*56a0*/  LOP3.LUT R3, R96.reuse, 0x80, RZ, 0xc0, !PT ;  /* 0x0000008060037812 */ /* 0x040fe200078ec0ff */
[----:B------:R-:W-:Y:S01]  /*56b0*/  IMAD.SHL.U32 R6, R97, 0x400, RZ ;  /* 0x0000040061067824 */ /* 0x000fe200078e00ff */
[----:B------:R-:W-:Y:S01]  /*56c0*/  LOP3.LUT R95, R96, 0xb60, RZ, 0xc0, !PT ;  /* 0x00000b60605f7812 */ /* 0x000fe200078ec0ff */
[----:B------:R-:W-:Y:S01]  /*56d0*/  UIADD3 UR4, UPT, UPT, UR49, 0x4200, URZ ;  /* 0x0000420031047890 */ /* 0x000fe2000fffe0ff */
[----:B------:R-:W-:Y:S01]  /*56e0*/  LOP3.LUT R4, R4, 0x200000, RZ, 0xc0, !PT ;  /* 0x0020000004047812 */ /* 0x000fe200078ec0ff */
[----:B------:R-:W2:Y:S01]  /*56f0*/  LDC R42, c[0x0][0xb0c] ;  /* 0x0002c300ff2a7b82 */ /* 0x000ea20000000800 */
[----:B------:R-:W-:Y:S01]  /*5700*/  LOP3.LUT R2, R3, 0x10, R2, 0xf8, !PT ;  /* 0x0000001003027812 */ /* 0x000fe200078ef802 */
[----:B------:R-:W-:Y:S01]  /*5710*/  IMAD.MOV.U32 R44, RZ, RZ, RZ ;  /* 0x000000ffff2c7224 */ /* 0x000fe200078e00ff */
[----:B------:R-:W-:Y:S01]  /*5720*/  LOP3.LUT R95, R95, 0x400, R6, 0xf8, !PT ;  /* 0x000004005f5f7812 */ /* 0x000fe200078ef806 */
[----:B------:R-:W-:Y:S01]  /*5730*/  IMAD.MOV.U32 R102, RZ, RZ, RZ ;  /* 0x000000ffff667224 */ /* 0x000fe200078e00ff */
[----:B------:R-:W-:Y:S01]  /*5740*/  LOP3.LUT R47, R4, 0x400000, R47, 0xf8, !PT ;  /* 0x00400000042f7812 */ /* 0x000fe200078ef82f */
[----:B------:R-:W-:Y:S01]  /*5750*/  IMAD.MOV.U32 R107, RZ, RZ, RZ ;  /* 0x000000ffff6b7224 */ /* 0x000fe200078e00ff */
[----:B------:R-:W-:Y:S01]  /*5760*/  LOP3.LUT P0, RZ, R96, 0x80, RZ, 0xc0, !PT ;  /* 0x0000008060ff7812 */ /* 0x000fe2000780c0ff */
[----:B------:R-:W3:Y:S01]  /*5770*/  LDC R92, c[0x0][0xb20] ;  /* 0x0002c800ff5c7b82 */ /* 0x000ee20000000800 */
[----:B------:R-:W4:Y:S01]  /*5780*/  LDS R0, [UR49+0x180] ;  /* 0x00018031ff007984 */ /* 0x000f220008000800 */
[----:B------:R-:W-:Y:S01]  /*5790*/  LOP3.LUT R95, R95, R2, RZ, 0xfc, !PT ;  /* 0x000000025f5f7212 */ /* 0x000fe200078efcff */
[----:B------:R-:W-:Y:S01]  /*57a0*/  IMAD.MOV.U32 R99, RZ, RZ, RZ ;  /* 0x000000ffff637224 */ /* 0x000fe200078e00ff */
[----:B------:R-:W-:Y:S01]  /*57b0*/  P2R R2, PR, RZ, 0x1 ;  /* 0x00000001ff027803 */ /* 0x000fe20000000000 */
[----:B------:R-:W-:Y:S01]  /*57c0*/  IMAD.U32 R103, RZ, RZ, UR4 ;  /* 0x00000004ff677e24 */ /* 0x000fe2000f8e00ff */
[----:B------:R-:W-:Y:S01]  /*57d0*/  LOP3.LUT R104, R104, 0x60, RZ, 0xc0, !PT ;  /* 0x0000006068687812 */ /* 0x000fe200078ec0ff */
[----:B------:R-:W1:Y:S01]  /*57e0*/  LDCU.64 UR52, c[0x0][0x348] ;  /* 0x00006900ff3477ac */ /* 0x000e620008000a00 */
[----:B------:R-:W1:Y:S01]  /*57f0*/  LDC R41, c[0x0][0xb30] ;  /* 0x0002cc00ff297b82 */ /* 0x000e620000000800 */
[----:B------:R-:W1:Y:S01]  /*5800*/  LDCU.64 UR38, c[0x0][0x888] ;  /* 0x00011100ff2677ac */ /* 0x000e620008000a00 */
[----:B------:R-:W1:Y:S06]  /*5810*/  LDCU.64 UR44, c[0x0][0x890] ;  /* 0x00011200ff2c77ac */ /* 0x000e6c0008000a00 */
[----:B------:R-:W1:Y:S01]  /*5820*/  LDC.64 R88, c[0x0][0xb10] ;  /* 0x0002c400ff587b82 */ /* 0x000e620000000a00 */
[----:B------:R-:W-:-:S07]  /*5830*/  UIADD3 UR48, UPT, UPT, UR49, 0x200, URZ ;  /* 0x0000020031307890 */ /* 0x000fce000fffe0ff */
[----:B------:R-:W1:Y:S08]  /*5840*/  LDC.64 R38, c[0x0][0xb18] ;  /* 0x0002c600ff267b82 */ /* 0x000e700000000a00 */
[----:B------:R-:W1:Y:S08]  /*5850*/  LDC.64 R36, c[0x0][0xb28] ;  /* 0x0002ca00ff247b82 */ /* 0x000e700000000a00 */
[----:B------:R-:W1:Y:S01]  /*5860*/  LDC.64 R86, c[0x0][0x8b0] ;  /* 0x00022c00ff567b82 */ /* 0x000e620000000a00 */
[----:B----4-:R-:W-:-:S07]  /*5870*/  IMAD.IADD R47, R0, 0x1, R47 ;  /* 0x00000001002f7824 */ /* 0x010fce00078e022f */
[----:B------:R-:W4:Y:S08]  /*5880*/  LDC.64 R84, c[0x0][0x8a8] ;  /* 0x00022a00ff547b82 */ /* 0x000f300000000a00 */
[----:B--23--:R-:W1:Y:S02]  /*5890*/  LDC R94, c[0x0][0x374] ;  /* 0x0000dd00ff5e7b82 */ /* 0x00ce640000000800 */
.L_x_146:
[----:B------:R-:W-:Y:S02]  /*58a0*/  LEA R0, R107, UR49, 0x3 ;  /* 0x000000316b007c11 */ /* 0x000fe4000f8e18ff */
[----:B------:R-:W-:Y:S02]  /*58b0*/  SHF.L.U32 R3, R101, 0x1f, RZ ;  /* 0x0000001f65037819 */ /* 0x000fe400000006ff */
[----:B------:R-:W-:Y:S02]  /*58c0*/  LEA R16, R107, UR49, 0x4 ;  /* 0x000000316b107c11 */ /* 0x000fe4000f8e20ff */
[----:B--2---:R-:W2:Y:S02]  /*58d0*/  SYNCS.PHASECHK.TRANS64.TRYWAIT P0, [R0+URZ+0xd0], R3 ;  /* 0x0000d003000075a7 */ /* 0x004ea400080011ff */
[----:B--2---:R-:W-:Y:S05]  /*58e0*/  @!P0 BRA `(.L_x_105) ;  /* 0x0000005000208947 */ /* 0x004fea0003800000 */
.L_x_201:
[----:B------:R-:W3:Y:S01]  /*58f0*/  LDC.64 R12, c[0x0][0xb10] ;  /* 0x0002c400ff0c7b82 */ /* 0x000ee20000000a00 */
[----:B------:R-:W4:Y:S01]  /*5900*/  LDS.128 R16, [R16+0x160] ;  /* 0x0001600010107984 */ /* 0x000f220000000c00 */
[----:B-1----:R-:W-:Y:S01]  /*5910*/  ISETP.NE.AND P1, PT, R41, 0x1, PT ;  /* 0x000000012900780c */ /* 0x002fe20003f25270 */
[----:B--2---:R-:W-:Y:S01]  /*5920*/  VIADD R0, R0, 0xe0 ;  /* 0x000000e000007836 */ /* 0x004fe20000000000 */
[----:B------:R-:W-:Y:S04]  /*5930*/  ISETP.GE.AND P0, PT, R40, 0x1, PT ;  /* 0x000000012800780c */ /* 0x000fe80003f06270 */
[----:B------:R-:W1:Y:S01]  /*5940*/  LDC.64 R10, c[0x0][0xb18] ;  /* 0x0002c600ff0a7b82 */ /* 0x000e620000000a00 */
[----:B------:R-:W-:Y:S01]  /*5950*/  PRMT R0, RZ, 0x654, R0 ;  /* 0x00000654ff007816 */ /* 0x000fe20000000000 */
[----:B------:R-:W-:Y:S01]  /*5960*/  @!PT LDS RZ, [RZ] ;  /* 0x00000000fffff984 */ /* 0x000fe20000000800 */
[----:B------:R-:W-:Y:S01]  /*5970*/  @!PT LDS RZ, [RZ] ;  /* 0x00000000fffff984 */ /* 0x000fe20000000800 */
[----:B------:R-:W-:Y:S01]  /*5980*/  @!PT LDS RZ, [RZ] ;  /* 0x00000000fffff984 */ /* 0x000fe20000000800 */
[----:B------:R-:W-:Y:S01]  /*5990*/  @!PT LDS RZ, [RZ] ;  /* 0x00000000fffff984 */ /* 0x000fe20000000800 */
[----:B------:R2:W-:Y:S06]  /*59a0*/  MEMBAR.ALL.CTA ;  /* 0x0000000000007992 */ /* 0x0005ec0000008000 */
[----:B--2---:R-:W2:Y:S01]  /*59b0*/  FENCE.VIEW.ASYNC.S ;  /* 0x00000000000073c6 */ /* 0x004ea20000000000 */
[----:B------:R-:W1:Y:S08]  /*59c0*/  @!P1 LDC R14, c[0x0][0xb20] ;  /* 0x0002c800ff0e9b82 */ /* 0x000e700000000800 */
[----:B------:R-:W1:Y:S01]  /*59d0*/  @!P1 LDC R9, c[0x0][0xb0c] ;  /* 0x0002c300ff099b82 */ /* 0x000e620000000800 */
[----:B--2---:R2:W-:Y:S01]  /*59e0*/  SYNCS.ARRIVE.TRANS64.RED.A1T0 RZ, [R0+URZ], RZ ;  /* 0x000000ff00ff79a7 */ /* 0x0045e200081004ff */
[----:B----4-:R-:W-:Y:S04]  /*59f0*/  LOP3.LUT P4, RZ, R18, 0x1, RZ, 0xc0, !PT ;  /* 0x0000000112ff7812 */ /* 0x010fe8000788c0ff */
[----:B------:R-:W-:Y:S09]  /*5a00*/  P2R R105, PR, RZ, 0x10 ;  /* 0x00000010ff697803 */ /* 0x000ff20000000000 */
[----:B------:R-:W-:Y:S02]  /*5a10*/  @P4 MOV R45, R16 ;  /* 0x00000010002d4202 */ /* 0x000fe40000000f00 */
[----:B------:R-:W-:Y:S01]  /*5a20*/  @P4 LOP3.LUT R43, R17, 0xffff, RZ, 0xc0, !PT ;  /* 0x0000ffff112b4812 */ /* 0x000fe200078ec0ff */
[----:B--23--:R-:W-:Y:S06]  /*5a30*/  @!P0 BRA `(.L_x_106) ;  /* 0x0000000000a48947 */ /* 0x00cfec0003800000 */
[----:B------:R-:W-:Y:S01]  /*5a40*/  IMAD.HI.U32 R23, R94, R39, RZ ;  /* 0x000000275e177227 */ /* 0x000fe200078e00ff */
[----:B------:R-:W-:Y:S02]  /*5a50*/  ISETP.NE.AND P0, PT, R38, 0x1, PT ;  /* 0x000000012600780c */ /* 0x000fe40003f05270 */
[----:B------:R-:W-:Y:S01]  /*5a60*/  ISETP.NE.AND P2, PT, R40, 0x1, PT ;  /* 0x000000012800780c */ /* 0x000fe20003f45270 */
[----:B------:R-:W-:Y:S01]  /*5a70*/  IMAD.HI.U32 R22, R93, R88, RZ ;  /* 0x000000585d167227 */ /* 0x000fe200078e00ff */
[----:B------:R-:W-:Y:S02]  /*5a80*/  SHF.R.U32.HI R23, RZ, R92, R23 ;  /* 0x0000005cff177219 */ /* 0x000fe40000011617 */
[----:B------:R-:W-:Y:S01]  /*5a90*/  ISETP.NE.AND P3, PT, R42, 0x1, PT ;  /* 0x000000012a00780c */ /* 0x000fe20003f65270 */
[----:B------:R-:W-:Y:S01]  /*5aa0*/  IMAD.HI.U32 R26, R45, R88, RZ ;  /* 0x000000582d1a7227 */ /* 0x000fe200078e00ff */
[----:B------:R-:W-:Y:S02]  /*5ab0*/  SHF.R.U32.HI R22, RZ, R89, R22 ;  /* 0x00000059ff167219 */ /* 0x000fe40000011616 */
[----:B------:R-:W-:Y:S01]  /*5ac0*/  SEL R3, R94, R23, !P0 ;  /* 0x000000175e037207 */ /* 0x000fe20004000000 */
[----:B------:R-:W-:Y:S01]  /*5ad0*/  IMAD.HI.U32 R23, R43, R39, RZ ;  /* 0x000000272b177227 */ /* 0x000fe200078e00ff */
[----:B------:R-:W-:Y:S02]  /*5ae0*/  SEL R7, R93, R22, !P3 ;  /* 0x000000165d077207 */ /* 0x000fe40005800000 */
[----:B------:R-:W-:Y:S01]  /*5af0*/  SHF.R.U32.HI R26, RZ, R89, R26 ;  /* 0x00000059ff1a7219 */ /* 0x000fe2000001161a */
[-C--:B------:R-:W-:Y:S04]  /*5b00*/  IMAD.HI.U32 R22, R3, R36.reuse, RZ ;  /* 0x0000002403167227 */ /* 0x080fe800078e00ff */
[----:B------:R-:W-:Y:S01]  /*5b10*/  IMAD.HI.U32 R24, R7, R36, RZ ;  /* 0x0000002407187227 */ /* 0x000fe200078e00ff */
[-C--:B------:R-:W-:Y:S02]  /*5b20*/  @P2 SHF.R.U32.HI R3, RZ, R37.reuse, R22 ;  /* 0x00000025ff032219 */ /* 0x080fe40000011616 */
[----:B------:R-:W-:Y:S02]  /*5b30*/  SHF.R.U32.HI R22, RZ, R92, R23 ;  /* 0x0000005cff167219 */ /* 0x000fe40000011617 */
[----:B------:R-:W-:Y:S01]  /*5b40*/  @P2 SHF.R.U32.HI R7, RZ, R37, R24 ;  /* 0x00000025ff072219 */ /* 0x000fe20000011618 */
[C---:B------:R-:W-:Y:S01]  /*5b50*/  IMAD R2, R40.reuse, R3, RZ ;  /* 0x0000000328027224 */ /* 0x040fe200078e02ff */
[----:B------:R-:W-:Y:S02]  /*5b60*/  SEL R5, R43, R22, !P0 ;  /* 0x000000162b057207 */ /* 0x000fe40004000000 */
[----:B------:R-:W-:Y:S01]  /*5b70*/  SEL R3, R45, R26, !P3 ;  /* 0x0000001a2d037207 */ /* 0x000fe20005800000 */
[----:B------:R-:W-:Y:S01]  /*5b80*/  IMAD R4, R40, R7, RZ ;  /* 0x0000000728047224 */ /* 0x000fe200078e02ff */
[C---:B------:R-:W-:Y:S01]  /*5b90*/  ISETP.GE.AND P0, PT, R5.reuse, R2, PT ;  /* 0x000000020500720c */ /* 0x040fe20003f06270 */
[----:B------:R-:W-:Y:S03]  /*5ba0*/  IMAD.HI.U32 R6, R5, R36, RZ ;  /* 0x0000002405067227 */ /* 0x000fe600078e00ff */
[----:B------:R-:W-:Y:S01]  /*5bb0*/  ISETP.GE.OR P0, PT, R3, R4, P0 ;  /* 0x000000040300720c */ /* 0x000fe20000706670 */
[----:B------:R-:W-:Y:S01]  /*5bc0*/  IMAD.MOV R4, RZ, RZ, -R3 ;  /* 0x000000ffff047224 */ /* 0x000fe200078e0a03 */
[-C--:B------:R-:W-:Y:S03]  /*5bd0*/  SHF.R.U32.HI R6, RZ, R37.reuse, R6 ;  /* 0x00000025ff067219 */ /* 0x080fe60000011606 */
[----:B------:R-:W-:Y:S01]  /*5be0*/  IMAD R45, R42, R4, R45 ;  /* 0x000000042a2d7224 */ /* 0x000fe200078e022d */
[----:B------:R-:W-:Y:S05]  /*5bf0*/  SEL R15, R5, R6, !P2 ;  /* 0x00000006050f7207 */ /* 0x000fea0005000000 */
[----:B------:R-:W-:Y:S02]  /*5c00*/  IMAD.MOV R6, RZ, RZ, -R15 ;  /* 0x000000ffff067224 */ /* 0x000fe400078e0a0f */
[C---:B------:R-:W-:Y:S04]  /*5c10*/  @!P0 IMAD.HI.U32 R2, R3.reuse, R36, RZ ;  /* 0x0000002403028227 */ /* 0x040fe800078e00ff */
[----:B------:R-:W-:Y:S01]  /*5c20*/  IMAD R6, R40, R6, R5 ;  /* 0x0000000628067224 */ /* 0x000fe200078e0205 */
[----:B------:R-:W-:Y:S04]  /*5c30*/  @!P0 SHF.R.U32.HI R2, RZ, R37, R2 ;  /* 0x00000025ff028219 */ /* 0x000fe80000011602 */
[----:B------:R-:W-:Y:S02]  /*5c40*/  @!P0 SEL R0, R3, R2, !P2 ;  /* 0x0000000203008207 */ /* 0x000fe40005000000 */
[----:B------:R-:W-:Y:S02]  /*5c50*/  IADD3 R2, PT, PT, -R5, RZ, RZ ;  /* 0x000000ff05027210 */ /* 0x000fe40007ffe1ff */
[----:B------:R-:W-:Y:S01]  /*5c60*/  @!P0 IADD3 R8, PT, PT, R15, -R0, RZ ;  /* 0x800000000f088210 */ /* 0x000fe20007ffe0ff */
[----:B------:R-:W-:Y:S02]  /*5c70*/  @!P0 IMAD R0, R7, R6, R0 ;  /* 0x0000000607008224 */ /* 0x000fe400078e0200 */
[----:B------:R-:W-:Y:S02]  /*5c80*/  IMAD R43, R38, R2, R43 ;  /* 0x00000002262b7224 */ /* 0x000fe400078e022b */
[----:B------:R-:W-:Y:S02]  /*5c90*/  @!P0 IMAD R5, R8, R40, R3 ;  /* 0x0000002808058224 */ /* 0x000fe400078e0203 */
[----:B------:R-:W-:Y:S04]  /*5ca0*/  @!P0 IMAD.MOV.U32 R3, RZ, RZ, R0 ;  /* 0x000000ffff038224 */ /* 0x000fe800078e0000 */
[----:B------:R-:W-:Y:S02]  /*5cb0*/  IMAD R45, R3, R42, R45 ;  /* 0x0000002a032d7224 */ /* 0x000fe400078e022d */
[----:B------:R-:W-:Y:S07]  /*5cc0*/  IMAD R43, R5, R38, R43 ;  /* 0x00000026052b7224 */ /* 0x000fee00078e022b */
.L_x_106:
[----:B-1----:R-:W-:Y:S01]  /*5cd0*/  @!P1 ISETP.NE.AND P0, PT, R10, 0x1, PT ;  /* 0x000000010a00980c */ /* 0x002fe20003f05270 */
[----:B------:R-:W-:Y:S01]  /*5ce0*/  @!P1 IMAD.HI.U32 R0, R45, R12, RZ ;  /* 0x0000000c2d009227 */ /* 0x000fe200078e00ff */
[----:B------:R-:W-:Y:S01]  /*5cf0*/  @!P1 ISETP.NE.AND P2, PT, R9, 0x1, PT ;  /* 0x000000010900980c */ /* 0x000fe20003f45270 */
[----:B------:R-:W-:Y:S01]  /*5d00*/  ULOP3.LUT UP0, URZ, UR48, 0x90, URZ, 0xc0, !UPT ;  /* 0x0000009030ff7892 */ /* 0x000fe2000f80c0ff */
[----:B------:R-:W-:Y:S01]  /*5d10*/  R2UR UR42, R21 ;  /* 0x00000000152a72ca */ /* 0x000fe200000e0000 */
[----:B------:R-:W-:Y:S01]  /*5d20*/  @!P1 IMAD.HI.U32 R3, R43, R11, RZ ;  /* 0x0000000b2b039227 */ /* 0x000fe200078e00ff */
[----:B------:R-:W-:Y:S02]  /*5d30*/  @!P1 SHF.R.U32.HI R0, RZ, R13, R0 ;  /* 0x0000000dff009219 */ /* 0x000fe40000011600 */
[----:B------:R-:W-:Y:S01]  /*5d40*/  R2UR UR41, R20 ;  /* 0x00000000142972ca */ /* 0x000fe200000e0000 */
[----:B------:R-:W-:Y:S01]  /*5d50*/  VIADD R107, R107, 0x1 ;  /* 0x000000016b6b7836 */ /* 0x000fe20000000000 */
[----:B------:R-:W-:Y:S02]  /*5d60*/  @!P1 SHF.R.U32.HI R2, RZ, R14, R3 ;  /* 0x0000000eff029219 */ /* 0x000fe40000011603 */
[----:B------:R-:W-:Y:S02]  /*5d70*/  @!P1 SEL R3, R45, R0, !P2 ;  /* 0x000000002d039207 */ /* 0x000fe40005000000 */
[----:B------:R-:W-:Y:S02]  /*5d80*/  @!P1 SEL R2, R43, R2, !P0 ;  /* 0x000000022b029207 */ /* 0x000fe40004000000 */
[----:B------:R-:W-:Y:S01]  /*5d90*/  @P4 SHF.R.U32.HI R98, RZ, 0x10, R17 ;  /* 0x00000010ff624819 */ /* 0x000fe20000011611 */
[----:B------:R-:W-:Y:S02]  /*5da0*/  USHF.L.U32 UR42, UR42, 0x6, URZ ;  /* 0x000000062a2a7899 */ /* 0x000fe400080006ff */
[----:B------:R-:W-:Y:S02]  /*5db0*/  @!P1 IMAD.IADD R0, R2, 0x1, -R3 ;  /* 0x0000000102009824 */ /* 0x000fe400078e0a03 */
[----:B------:R-:W-:Y:S01]  /*5dc0*/  @!P1 IMAD.IADD R2, R3, 0x1, -R2 ;  /* 0x0000000103029824 */ /* 0x000fe200078e0a02 */
[----:B------:R-:W-:Y:S01]  /*5dd0*/  USHF.L.U32 UR41, UR41, 0x8, URZ ;  /* 0x0000000829297899 */ /* 0x000fe200080006ff */
[----:B------:R-:W-:Y:S02]  /*5de0*/  @!P1 IMAD R45, R0, R9, R45 ;  /* 0x00000009002d9224 */ /* 0x000fe400078e022d */
[----:B------:R-:W-:Y:S01]  /*5df0*/  @!P1 IMAD R43, R2, R10, R43 ;  /* 0x0000000a022b9224 */ /* 0x000fe200078e022b */
[----:B------:R-:W-:Y:S08]  /*5e00*/  BRA.U !UP0, `(.L_x_107) ;  /* 0x0000000108407547 */ /* 0x000ff0000b800000 */
[----:B------:R-:W1:Y:S01]  /*5e10*/  LDCU.64 UR8, c[0x4][0x88] ;  /* 0x01001100ff0877ac */ /* 0x000e620008000a00 */
[----:B------:R-:W-:Y:S01]  /*5e20*/  MOV R3, 0x0 ;  /* 0x0000000000037802 */ /* 0x000fe20000000f00 */
[----:B------:R-:W-:Y:S02]  /*5e30*/  HFMA2 R12, -RZ, RZ, 0, 5.9604644775390625e-08 ;  /* 0x00000001ff0c7431 */ /* 0x000fe400000001ff */
[----:B------:R-:W-:Y:S02]  /*5e40*/  IMAD.MOV.U32 R8, RZ, RZ, 0x70 ;  /* 0x00000070ff087424 */ /* 0x000fe400078e00ff */
[----:B------:R-:W-:Y:S01]  /*5e50*/  IMAD.MOV.U32 R13, RZ, RZ, RZ ;  /* 0x000000ffff0d7224 */ /* 0x000fe200078e00ff */
[----:B------:R-:W2:Y:S01]  /*5e60*/  LDCU.64 UR6, c[0x4][0x90] ;  /* 0x01001200ff0677ac */ /* 0x000ea20008000a00 */
[----:B------:R-:W3:Y:S01]  /*5e70*/  LDC.64 R2, c[0x4][R3] ;  /* 0x0100000003027b82 */ /* 0x000ee20000000a00 */
[----:B------:R-:W4:Y:S01]  /*5e80*/  LDCU.64 UR4, c[0x4][0x8] ;  /* 0x01000100ff0477ac */ /* 0x000f220008000a00 */
[----:B-1----:R-:W-:Y:S01]  /*5e90*/  MOV R5, UR9 ;  /* 0x0000000900057c02 */ /* 0x002fe20008000f00 */
[----:B------:R-:W-:Y:S01]  /*5ea0*/  IMAD.U32 R4, RZ, RZ, UR8 ;  /* 0x00000008ff047e24 */ /* 0x000fe2000f8e00ff */
[----:B--2---:R-:W-:Y:S01]  /*5eb0*/  MOV R7, UR7 ;  /* 0x0000000700077c02 */ /* 0x004fe20008000f00 */
[----:B------:R-:W-:Y:S01]  /*5ec0*/  IMAD.U32 R6, RZ, RZ, UR6 ;  /* 0x00000006ff067e24 */ /* 0x000fe2000f8e00ff */
[----:B----4-:R-:W-:Y:S01]  /*5ed0*/  MOV R11, UR5 ;  /* 0x00000005000b7c02 */ /* 0x010fe20008000f00 */
[----:B------:R-:W-:Y:S02]  /*5ee0*/  IMAD.U32 R10, RZ, RZ, UR4 ;  /* 0x00000004ff0a7e24 */ /* 0x000fe4000f8e00ff */
[----:B------:R-:W-:Y:S07]  /*5ef0*/  LEPC R20, `(.L_x_107) ;  /* 0x000000001014794e */ /* 0x000fee0000000000 */
[----:B---3-5:R-:W-:Y:S05]  /*5f00*/  CALL.ABS.NOINC R2 ;  /* 0x0000000002007343 */ /* 0x028fea0003c00000 */
.L_x_107:
[----:B------:R-:W-:Y:S01]  /*5f10*/  LOP3.LUT P0, RZ, R103, 0x90, RZ, 0xc0, !PT ;  /* 0x0000009067ff7812 */ /* 0x000fe2000780c0ff */
[----:B------:R-:W-:Y:S11]  /*5f20*/  BSSY.RECONVERGENT B6, `(.L_x_108) ;  /* 0x0000013000067945 */ /* 0x000ff60003800200 */
[----:B------:R-:W-:Y:S01]  /*5f30*/  @!UPT UIADD3 URZ, UPT, UPT, URZ, URZ, URZ ;  /* 0x000000fffffff290 */ /* 0x000fe2000fffe0ff */
[----:B------:R-:W-:Y:S05]  /*5f40*/  @!P0 BRA `(.L_x_109) ;  /* 0x0000000000408947 */ /* 0x000fea0003800000 */
        /* <DEDUP_REMOVED lines=16> */
.L_x_109:
[----:B------:R-:W-:Y:S05]  /*6050*/  BSYNC.RECONVERGENT B6 ;  /* 0x0000000000067941 */ /* 0x000fea0003800200 */
.L_x_108:
[----:B------:R-:W-:Y:S01]  /*6060*/  ISETP.NE.U32.AND P4, PT, R86, RZ, PT ;  /* 0x000000ff5600720c */ /* 0x000fe20003f85070 */
[----:B------:R-:W-:Y:S01]  /*6070*/  UISETP.NE.AND UP2, UPT, UR50, URZ, UPT ;  /* 0x000000ff3200728c */ /* 0x000fe2000bf45270 */
[----:B------:R-:W-:Y:S01]  /*6080*/  ISETP.NE.U32.AND P3, PT, RZ, UR38, PT ;  /* 0x00000026ff007c0c */ /* 0x000fe2000bf65070 */
[----:B------:R-:W-:Y:S01]  /*6090*/  UISETP.NE.U32.AND UP1, UPT, UR44, URZ, UPT ;  /* 0x000000ff2c00728c */ /* 0x000fe2000bf25070 */
[----:B------:R-:W-:Y:S01]  /*60a0*/  ISETP.NE.AND.EX P4, PT, R87, RZ, PT, P4 ;  /* 0x000000ff5700720c */ /* 0x000fe20003f85340 */
[----:B------:R-:W-:Y:S01]  /*60b0*/  UPLOP3.LUT UP0, UPT, UPT, UPT, UPT, 0x40, 0x4 ;  /* 0x000000000004789c */ /* 0x000fe20003f0e870 */
[----:B------:R-:W-:Y:S01]  /*60c0*/  ISETP.NE.AND.EX P3, PT, RZ, UR39, PT, P3 ;  /* 0x00000027ff007c0c */ /* 0x000fe2000bf65330 */
[----:B------:R-:W-:Y:S01]  /*60d0*/  UISETP.NE.AND.EX UP1, UPT, UR45, URZ, UPT, UP1 ;  /* 0x000000ff2d00728c */ /* 0x000fe2000bf25310 */
[----:B------:R-:W-:Y:S04]  /*60e0*/  PLOP3.LUT P1, PT, PT, PT, UP2, 0x80, 0x8 ;  /* 0x000000000008781c */ /* 0x000fe80003f2f028 */
[----:B------:R-:W-:Y:S06]  /*60f0*/  @UP2 UPLOP3.LUT UP0, UPT, UPT, UPT, UP1, 0x80, 0x8 ;  /* 0x000000000008289c */ /* 0x000fec0003f0f010 */
[----:B------:R-:W-:Y:S01]  /*6100*/  PLOP3.LUT P0, PT, PT, PT, UP0, 0x80, 0x8 ;  /* 0x000000000008781c */ /* 0x000fe20003f0f008 */
[----:B------:R-:W-:Y:S01]  /*6110*/  @!UPT UIADD3 URZ, UPT, UPT, URZ, URZ, URZ ;  /* 0x000000fffffff290 */ /* 0x000fe2000fffe0ff */
[----:B------:R-:W-:Y:S11]  /*6120*/  BRA.U !UP1, `(.L_x_110) ;  /* 0x0000000109387547 */ /* 0x000ff6000b800000 */
[----:B------:R-:W-:Y:S01]  /*6130*/  UISETP.NE.U32.AND UP0, UPT, UR38, URZ, UPT ;  /* 0x000000ff2600728c */ /* 0x000fe2000bf05070 */
[----:B------:R-:W-:Y:S02]  /*6140*/  HFMA2 R0, -RZ, RZ, 0, 5.9604644775390625e-08 ;  /* 0x00000001ff007431 */ /* 0x000fe400000001ff */
[----:B------:R-:W-:Y:S01]  /*6150*/  IMAD.MOV.U32 R91, RZ, RZ, 0x1 ;  /* 0x00000001ff5b7424 */ /* 0x000fe200078e00ff */
[----:B------:R-:W-:Y:S06]  /*6160*/  UISETP.NE.AND.EX UP0, UPT, UR39, URZ, UPT, UP0 ;  /* 0x000000ff2700728c */ /* 0x000fec000bf05300 */
[----:B------:R-:W-:Y:S05]  /*6170*/  PLOP3.LUT P2, PT, PT, PT, UP0, 0x80, 0x8 ;  /* 0x000000000008781c */ /* 0x000fea0003f4f008 */
[----:B------:R-:W1:Y:S01]  /*6180*/  @UP0 LDCU.64 UR6, c[0x0][0x888] ;  /* 0x00011100ff0607ac */ /* 0x000e620008000a00 */
[----:B------:R-:W-:Y:S07]  /*6190*/  @UP0 UIMAD UR4, UR36, UR44, URZ ;  /* 0x0000002c240402a4 */ /* 0x000fee000f8e02ff */
[----:B------:R-:W-:Y:S01]  /*61a0*/  @!P2 PRMT R91, R0, 0x7610, R91 ;  /* 0x00007610005ba816 */ /* 0x000fe2000000005b */
[----:B-1----:R-:W-:Y:S03]  /*61b0*/  @UP0 UIMAD.WIDE UR6, UR4, 0x4, UR6 ;  /* 0x00000004040608a5 */ /* 0x002fe6000f8e0206 */
[----:B------:R-:W1:Y:S03]  /*61c0*/  @!UP0 LDCU UR4, c[0x0][0x880] ;  /* 0x00011000ff0487ac */ /* 0x000e660008000800 */
[----:B------:R-:W-:Y:S01]  /*61d0*/  IMAD.U32 R2, RZ, RZ, UR6 ;  /* 0x00000006ff027e24 */ /* 0x000fe2000f8e00ff */
[----:B------:R-:W-:Y:S05]  /*61e0*/  MOV R3, UR7 ;  /* 0x0000000700037c02 */ /* 0x000fea0008000f00 */
[----:B-----5:R2:W5:Y:S02]  /*61f0*/  @P2 LDG.E R50, desc[UR46][R2.64] ;  /* 0x0000002e02322981 */ /* 0x020564000c1e1900 */
[----:B-12---:R-:W-:Y:S02]  /*6200*/  @!P2 IMAD.U32 R50, RZ, RZ, UR4 ;  /* 0x00000004ff32ae24 */ /* 0x006fe4000f8e00ff */
.L_x_110:
[----:B------:R-:W-:Y:S05]  /*6210*/  @!P4 BRA `(.L_x_111) ;  /* 0x000000000020c947 */ /* 0x000fea0003800000 */
[----:B------:R-:W-:Y:S04]  /*6220*/  ISETP.NE.U32.AND P2, PT, R84, RZ, PT ;  /* 0x000000ff5400720c */ /* 0x000fe80003f45070 */
[----:B------:R-:W-:Y:S11]  /*6230*/  ISETP.NE.AND.EX P2, PT, R85, RZ, PT, P2 ;  /* 0x000000ff5500720c */ /* 0x000ff60003f45320 */
[----:B------:R-:W-:Y:S02]  /*6240*/  @!UPT UIADD3 URZ, UPT, UPT, URZ, URZ, URZ ;  /* 0x000000fffffff290 */ /* 0x000fe4000fffe0ff */
[----:B------:R-:W1:Y:S01]  /*6250*/  @P2 LDC.64 R2, c[0x0][0x8a8] ;  /* 0x00022a00ff022b82 */ /* 0x000e620000000a00 */
[----:B------:R-:W-:Y:S04]  /*6260*/  @P2 IMAD R0, R86, UR36, RZ ;  /* 0x0000002456002c24 */ /* 0x000fe8000f8e02ff */
[----:B-1----:R-:W-:Y:S05]  /*6270*/  @P2 IMAD.WIDE R2, R0, 0x4, R2 ;  /* 0x0000000400022825 */ /* 0x002fea00078e0202 */
[----:B-----5:R1:W5:Y:S02]  /*6280*/  @P2 LDG.E R46, desc[UR46][R2.64] ;  /* 0x0000002e022e2981 */ /* 0x020364000c1e1900 */
[----:B-1----:R-:W2:Y:S02]  /*6290*/  @!P2 LDC R46, c[0x0][0x8a0] ;  /* 0x00022800ff2eab82 */ /* 0x002ea40000000800 */
.L_x_111:
[----:B-----5:R-:W-:Y:S01]  /*62a0*/  ISETP.NE.AND P2, PT, R50, RZ, PT ;  /* 0x000000ff3200720c */ /* 0x020fe20003f45270 */
[----:B------:R-:W-:Y:S01]  /*62b0*/  BSSY B1, `(.L_x_112) ;  /* 0x0000040000017945 */ /* 0x000fe20003800000 */
[----:B------:R-:W-:Y:S01]  /*62c0*/  SEL R7, RZ, 0xffffffff, P3 ;  /* 0xffffffffff077807 */ /* 0x000fe20001800000 */
[----:B------:R-:W-:Y:S01]  /*62d0*/  IMAD.MOV.U32 R64, RZ, RZ, 0x1 ;  /* 0x00000001ff407424 */ /* 0x000fe200078e00ff */
[----:B------:R-:W-:Y:S01]  /*62e0*/  LOP3.LUT P3, RZ, R91, 0xff, RZ, 0xc0, !PT ;  /* 0x000000ff5bff7812 */ /* 0x000fe2000786c0ff */
[----:B------:R-:W-:Y:S01]  /*62f0*/  IMAD R48, R44, 0x80, R47 ;  /* 0x000000802c307824 */ /* 0x000fe200078e022f */
[----:B------:R-:W-:Y:S02]  /*6300*/  @P1 SEL R0, RZ, 0xffffffff, P2 ;  /* 0xffffffffff001807 */ /* 0x000fe40001000000 */
[----:B------:R-:W-:Y:S02]  /*6310*/  CS2R R62, SRZ ;  /* 0x00000000003e7805 */ /* 0x000fe4000001ff00 */
[----:B------:R-:W-:Y:S02]  /*6320*/  LEA R3, R100, UR49, 0x3 ;  /* 0x0000003164037c11 */ /* 0x000fe4000f8e18ff */
[----:B------:R-:W-:Y:S02]  /*6330*/  CS2R R60, SRZ ;  /* 0x00000000003c7805 */ /* 0x000fe4000001ff00 */
[----:B------:R-:W-:Y:S02]  /*6340*/  @P0 SEL R0, R7, R0, !P3 ;  /* 0x0000000007000207 */ /* 0x000fe40005800000 */
[----:B------:R-:W-:Y:S02]  /*6350*/  CS2R R58, SRZ ;  /* 0x00000000003a7805 */ /* 0x000fe4000001ff00 */
[----:B------:R-:W-:Y:S02]  /*6360*/  LEA R106, R44, UR49, 0x3 ;  /* 0x000000312c6a7c11 */ /* 0x000fe4000f8e18ff */
[----:B------:R-:W-:Y:S02]  /*6370*/  CS2R R56, SRZ ;  /* 0x0000000000387805 */ /* 0x000fe4000001ff00 */
[----:B------:R-:W-:Y:S02]  /*6380*/  @P1 LOP3.LUT R0, R0, 0x1, RZ, 0xc0, !PT ;  /* 0x0000000100001812 */ /* 0x000fe400078ec0ff */
[----:B------:R-:W-:Y:S02]  /*6390*/  SHF.L.U32 R5, R102, 0x1f, RZ ;  /* 0x0000001f66057819 */ /* 0x000fe400000006ff */
[----:B------:R-:W-:Y:S02]  /*63a0*/  ISETP.NE.U32.OR P5, PT, R0, 0x1, !P1 ;  /* 0x000000010000780c */ /* 0x000fe40004fa5470 */
[----:B------:R-:W-:Y:S02]  /*63b0*/  SEL R0, RZ, 0xffffffff, P2 ;  /* 0xffffffffff007807 */ /* 0x000fe40001000000 */
[----:B------:R-:W-:Y:S02]  /*63c0*/  PLOP3.LUT P2, PT, PT, PT, UP1, 0x80, 0x8 ;  /* 0x000000000008781c */ /* 0x000fe40003f4f018 */
[----:B------:R-:W-:Y:S07]  /*63d0*/  P2R R72, PR, RZ, 0x20 ;  /* 0x00000020ff487803 */ /* 0x000fee0000000000 */
[----:B------:R-:W-:Y:S04]  /*63e0*/  @P5 SHF.L.U32 R2, R99, 0x1f, RZ ;  /* 0x0000001f63025819 */ /* 0x000fe800000006ff */
[----:B------:R-:W1:Y:S01]  /*63f0*/  @P5 SYNCS.PHASECHK.TRANS64.TRYWAIT P1, [R3+URZ+0x80], R2 ;  /* 0x00008002030055a7 */ /* 0x000e6200080211ff */
[----:B------:R-:W-:Y:S04]  /*6400*/  @P2 SEL R0, R7, R0, !P3 ;  /* 0x0000000007002207 */ /* 0x000fe80005800000 */
[----:B------:R-:W-:Y:S04]  /*6410*/  LOP3.LUT R0, R0, 0x1, RZ, 0xc0, !PT ;  /* 0x0000000100007812 */ /* 0x000fe800078ec0ff */
[----:B------:R-:W-:Y:S04]  /*6420*/  ISETP.NE.U32.AND P4, PT, R0, 0x1, PT ;  /* 0x000000010000780c */ /* 0x000fe80003f85070 */
[----:B------:R-:W-:Y:S01]  /*6430*/  P2R R65, PR, RZ, 0x10 ;  /* 0x00000010ff417803 */ /* 0x000fe20000000000 */
[----:B------:R3:W4:Y:S01]  /*6440*/  SYNCS.PHASECHK.TRANS64.TRYWAIT P0, [R106+URZ+0xf0], R5 ;  /* 0x0000f0056a0075a7 */ /* 0x00072200080011ff */
[----:B-1----:R-:W-:Y:S01]  /*6450*/  @P5 SEL R64, RZ, 0x1, !P1 ;  /* 0x00000001ff405807 */ /* 0x002fe20004800000 */
[----:B---3--:R-:W-:Y:S06]  /*6460*/  @!P5 BRA `(.L_x_113) ;  /* 0x000000000090d947 */ /* 0x008fec0003800000 */
[----:B------:R-:W-:Y:S01]  /*6470*/  @P4 IMAD R4, R100, 0x1000, R95 ;  /* 0x0000100064044824 */ /* 0x000fe200078e025f */
[----:B------:R-:W-:Y:S01]  /*6480*/  LOP3.LUT P5, RZ, R96, 0x80, RZ, 0xc0, !PT ;  /* 0x0000008060ff7812 */ /* 0x000fe200078ac0ff */
[----:B------:R-:W-:Y:S01]  /*6490*/  BSSY B0, `(.L_x_114) ;  /* 0x000000f000007945 */ /* 0x000fe20003800000 */
[----:B------:R-:W-:Y:S01]  /*64a0*/  ISETP.NE.AND P2, PT, R64, RZ, PT ;  /* 0x000000ff4000720c */ /* 0x000fe20003f45270 */
[----:B------:R-:W-:Y:S01]  /*64b0*/  @P4 VIADD R0, R4, UR49 ;  /* 0x0000003104004c36 */ /* 0x000fe20008000000 */
[----:B------:R-:W-:Y:S02]  /*64c0*/  PLOP3.LUT P1, PT, PT, PT, PT, 0x8, 0x80 ;  /* 0x000000000080781c */ /* 0x000fe40003f2e170 */
[----:B------:R-:W-:Y:S02]  /*64d0*/  CS2R R58, SRZ ;  /* 0x00000000003a7805 */ /* 0x000fe4000001ff00 */
[----:B------:R-:W-:Y:S01]  /*64e0*/  @P4 PLOP3.LUT P1, PT, P5, PT, PT, 0x80, 0x8 ;  /* 0x000000000008481c */ /* 0x000fe20002f2f070 */
[C---:B------:R-:W-:Y:S01]  /*64f0*/  @P4 VIADD R2, R0.reuse, 0x10 ;  /* 0x0000001000024836 */ /* 0x040fe20000000000 */
[----:B------:R-:W-:Y:S02]  /*6500*/  CS2R R56, SRZ ;  /* 0x0000000000387805 */ /* 0x000fe4000001ff00 */
[----:B------:R-:W-:Y:S02]  /*6510*/  CS2R R62, SRZ ;  /* 0x00000000003e7805 */ /* 0x000fe4000001ff00 */
[----:B------:R-:W-:Y:S07]  /*6520*/  CS2R R60, SRZ ;  /* 0x00000000003c7805 */ /* 0x000fee000001ff00 */
[----:B------:R-:W-:Y:S01]  /*6530*/  @P1 VIADD R2, R0, 0xfffffff0 ;  /* 0xfffffff000021836 */ /* 0x000fe20000000000 */
[----:B------:R-:W-:Y:S06]  /*6540*/  @P2 BRA `(.L_x_115) ;  /* 0x00000000000c2947 */ /* 0x000fec0003800000 */
[----:B------:R-:W-:Y:S04]  /*6550*/  SHF.L.U32 R0, R99, 0x1f, RZ ;  /* 0x0000001f63007819 */ /* 0x000fe800000006ff */
[----:B------:R-:W1:Y:S02]  /*6560*/  SYNCS.PHASECHK.TRANS64.TRYWAIT P1, [R3+URZ+0x80], R0 ;  /* 0x00008000030075a7 */ /* 0x000e6400080211ff */
[----:B-1----:R-:W-:Y:S05]  /*6570*/  @!P1 BRA `(.L_x_116) ;  /* 0x0000004400109947 */ /* 0x002fea0003800000 */
.L_x_115:
[----:B------:R-:W-:Y:S05]  /*6580*/  BSYNC B0 ;  /* 0x0000000000007941 */ /* 0x000fea0003800000 */
.L_x_114:
[----:B------:R-:W-:Y:S01]  /*6590*/  ISETP.NE.AND P1, PT, R65, RZ, PT ;  /* 0x000000ff4100720c */ /* 0x000fe20003f25270 */
[----:B-1----:R-:W-:Y:S02]  /*65a0*/  VIADD R3, R3, 0xa0 ;  /* 0x000000a003037836 */ /* 0x002fe40000000000 */
[----:B------:R-:W-:Y:S02]  /*65b0*/  IMAD.U32 R0, RZ, RZ, UR37 ;  /* 0x00000025ff007e24 */ /* 0x000fe4000f8e00ff */
[----:B------:R-:W-:Y:S03]  /*65c0*/  VIADD R100, R100, 0x1 ;  /* 0x0000000164647836 */ /* 0x000fe60000000000 */
[----:B------:R-:W-:Y:S05]  /*65d0*/  PRMT R0, R0, 0x654, R3 ;  /* 0x0000065400007816 */ /* 0x000fea0000000003 */
[----:B------:R1:W3:Y:S04]  /*65e0*/  @P1 LDS.128 R56, [R4+UR49+0x200] ;  /* 0x0002003104381984 */ /* 0x0002e80008000c00 */
[----:B------:R1:W1:Y:S01]  /*65f0*/  @P1 LDS.128 R60, [R2+0x200] ;  /* 0x00020000023c1984 */ /* 0x0002620000000c00 */
[C---:B------:R-:W-:Y:S01]  /*6600*/  ISETP.NE.AND P1, PT, R100.reuse, 0x4, PT ;  /* 0x000000046400780c */ /* 0x040fe20003f25270 */
[----:B------:R-:W-:Y:S01]  /*6610*/  @!PT LDS RZ, [RZ] ;  /* 0x00000000fffff984 */ /* 0x000fe20000000800 */
[----:B------:R-:W-:Y:S01]  /*6620*/  @!PT LDS RZ, [RZ] ;  /* 0x00000000fffff984 */ /* 0x000fe20000000800 */
[----:B------:R-:W-:Y:S01]  /*6630*/  @!PT LDS RZ, [RZ] ;  /* 0x00000000fffff984 */ /* 0x000fe20000000800 */
[----:B------:R-:W-:Y:S01]  /*6640*/  @!PT LDS RZ, [RZ] ;  /* 0x00000000fffff984 */ /* 0x000fe20000000800 */
[----:B------:R5:W-:Y:S06]  /*6650*/  MEMBAR.ALL.CTA ;  /* 0x0000000000007992 */ /* 0x000bec0000008000 */
[----:B-----5:R-:W5:Y:S01]  /*6660*/  FENCE.VIEW.ASYNC.S ;  /* 0x00000000000073c6 */ /* 0x020f620000000000 */
[----:B------:R-:W-:Y:S01]  /*6670*/  SEL R100, R100, RZ, P1 ;  /* 0x000000ff64647207 */ /* 0x000fe20000800000 */
[----:B-----5:R5:W-:Y:S02]  /*6680*/  SYNCS.ARRIVE.TRANS64.RED.A1T0 RZ, [R0+URZ], RZ ;  /* 0x000000ff00ff79a7 */ /* 0x020be400081004ff */
[----:B-----5:R-:W-:Y:S04]  /*6690*/  SEL R0, RZ, 0x1, P1 ;  /* 0x00000001ff007807 */ /* 0x020fe80000800000 */
[----:B---3--:R-:W-:Y:S02]  /*66a0*/  LOP3.LUT R99, R99, R0, RZ, 0x3c, !PT ;  /* 0x0000000063637212 */ /* 0x008fe400078e3cff */
.L_x_113:
[----:B------:R-:W-:Y:S05]  /*66b0*/  BSYNC B1 ;  /* 0x0000000000017941 */ /* 0x000fea0003800000 */
.L_x_112:
[----:B------:R-:W-:Y:S04]  /*66c0*/  SHF.R.U32.HI R0, RZ, 0x15, R48 ;  /* 0x00000015ff007819 */ /* 0x000fe80000011630 */
[----:B------:R-:W-:Y:S01]  /*66d0*/  LOP3.LUT P1, RZ, R0, 0x3, R97, 0x48, !PT ;  /* 0x0000000300ff7812 */ /* 0x000fe20007824861 */
[----:B------:R-:W-:Y:S01]  /*66e0*/  @!UPT UIADD3 URZ, UPT, UPT, URZ, URZ, URZ ;  /* 0x000000fffffff290 */ /* 0x000fe2000fffe0ff */
[----:B----4-:R-:W-:Y:S11]  /*66f0*/  @P0 BRA `(.L_x_117) ;  /* 0x0000000000080947 */ /* 0x010ff60003800000 */
[----:B------:R-:W3:Y:S02]  /*6700*/  SYNCS.PHASECHK.TRANS64.TRYWAIT P0, [R106+URZ+0xf0], R5 ;  /* 0x0000f0056a0075a7 */ /* 0x000ee400080011ff */
[----:B---3--:R-:W-:Y:S05]  /*6710*/  @!P0 BRA `(.L_x_118) ;  /* 0x0000004000bc8947 */ /* 0x008fea0003800000 */
.L_x_117:
[----:B------:R-:W-:Y:S05]  /*6720*/  @!P1 BRA `(.L_x_119) ;  /* 0x0000000000409947 */ /* 0x000fea0003800000 */
[----:B------:R-:W3:Y:S01]  /*6730*/  LDCU.64 UR8, c[0x4][0x78] ;  /* 0x01000f00ff0877ac */ /* 0x000ee20008000a00 */
[----:B------:R-:W-:Y:S01]  /*6740*/  MOV R3, 0x0 ;  /* 0x0000000000037802 */ /* 0x000fe20000000f00 */
[----:B------:R-:W-:Y:S02]  /*6750*/  HFMA2 R12, -RZ, RZ, 0, 5.9604644775390625e-08 ;  /* 0x00000001ff0c7431 */ /* 0x000fe400000001ff */
[----:B------:R-:W-:Y:S02]  /*6760*/  IMAD.MOV.U32 R8, RZ, RZ, 0x192 ;  /* 0x00000192ff087424 */ /* 0x000fe400078e00ff */
[----:B------:R-:W-:Y:S01]  /*6770*/  IMAD.MOV.U32 R13, RZ, RZ, RZ ;  /* 0x000000ffff0d7224 */ /* 0x000fe200078e00ff */
[----:B------:R-:W4:Y:S01]  /*6780*/  LDCU.64 UR6, c[0x4][0x80] ;  /* 0x01001000ff0677ac */ /* 0x000f220008000a00 */
[----:B-1----:R-:W1:Y:S01]  /*6790*/  LDC.64 R2, c[0x4][R3] ;  /* 0x0100000003027b82 */ /* 0x002e620000000a00 */
[----:B------:R-:W5:Y:S01]  /*67a0*/  LDCU.64 UR4, c[0x4][0x18] ;  /* 0x01000300ff0477ac */ /* 0x000f620008000a00 */
[----:B---3--:R-:W-:Y:S01]  /*67b0*/  MOV R5, UR9 ;  /* 0x0000000900057c02 */ /* 0x008fe20008000f00 */
[----:B------:R-:W-:Y:S01]  /*67c0*/  IMAD.U32 R4, RZ, RZ, UR8 ;  /* 0x00000008ff047e24 */ /* 0x000fe2000f8e00ff */
[----:B----4-:R-:W-:Y:S01]  /*67d0*/  MOV R7, UR7 ;  /* 0x0000000700077c02 */ /* 0x010fe20008000f00 */
[----:B------:R-:W-:Y:S01]  /*67e0*/  IMAD.U32 R6, RZ, RZ, UR6 ;  /* 0x00000006ff067e24 */ /* 0x000fe2000f8e00ff */
[----:B-----5:R-:W-:Y:S01]  /*67f0*/  MOV R11, UR5 ;  /* 0x00000005000b7c02 */ /* 0x020fe20008000f00 */
[----:B------:R-:W-:Y:S02]  /*6800*/  IMAD.U32 R10, RZ, RZ, UR4 ;  /* 0x00000004ff0a7e24 */ /* 0x000fe4000f8e00ff */
[----:B------:R-:W-:Y:S07]  /*6810*/  LEPC R20, `(.L_x_119) ;  /* 0x000000001014794e */ /* 0x000fee0000000000 */
[----:B-12---:R-:W-:Y:S05]  /*6820*/  CALL.ABS.NOINC R2 ;  /* 0x0000000002007343 */ /* 0x006fea0003c00000 */
.L_x_119:
[----:B------:R-:W-:Y:S05]  /*6830*/  WARPSYNC.ALL ;  /* 0x0000000000007948 */ /* 0x000fea0003800000 */
[----:B------:R-:W-:Y:S01]  /*6840*/  R2UR UR4, R48 ;  /* 0x00000000300472ca */ /* 0x000fe200000e0000 */
[----:B------:R-:W-:Y:S01]  /*6850*/  HFMA2 R66, -RZ, RZ, 0, 9.5367431640625e-07 ;  /* 0x00000010ff427431 */ /* 0x000fe200000001ff */
[C---:B------:R-:W-:Y:S01]  /*6860*/  PRMT R49, R56.reuse, 0x8880, RZ ;  /* 0x0000888038317816 */ /* 0x040fe200000000ff */
[----:B------:R-:W-:Y:S01]  /*6870*/  BSSY.RECONVERGENT B0, `(.L_x_120) ;  /* 0x00000a5000007945 */ /* 0x000fe20003800200 */
[C---:B------:R-:W-:Y:S02]  /*6880*/  SHF.L.U32 R51, R56.reuse, 0x10, RZ ;  /* 0x0000001038337819 */ /* 0x040fe400000006ff */
[----:B------:R-:W-:Y:S02]  /*6890*/  SHF.L.U32 R52, R56, 0x8, RZ ;  /* 0x0000000838347819 */ /* 0x000fe400000006ff */
[----:B------:R-:W-:Y:S02]  /*68a0*/  SHF.R.S32.HI R51, RZ, 0x18, R51 ;  /* 0x00000018ff337819 */ /* 0x000fe40000011433 */
[----:B------:R-:W-:Y:S02]  /*68b0*/  PRMT R53, R57, 0x8880, RZ ;  /* 0x0000888039357816 */ /* 0x000fe400000000ff */
[----:B------:R-:W-:Y:S01]  /*68c0*/  IADD3 R67, PT, PT, R95, UR49, RZ ;  /* 0x000000315f437c10 */ /* 0x000fe2000fffe0ff */
[----:B-1-3--:R-:W2:Y:S01]  /*68d0*/  LDTM.x32 R4, tmem[UR4] ;  /* 0x00000004000479ee */ /* 0x00aea200082c0000 */
[----:B------:R-:W-:Y:S02]  /*68e0*/  LOP3.LUT P5, RZ, R96, 0x80, RZ, 0xc0, !PT ;  /* 0x0000008060ff7812 */ /* 0x000fe400078ac0ff */
[----:B------:R-:W-:Y:S02]  /*68f0*/  PRMT R54, R59, 0x8880, RZ ;  /* 0x000088803b367816 */ /* 0x000fe400000000ff */
[----:B------:R-:W-:Y:S02]  /*6900*/  SEL R66, R66, 0xfffffff0, !P5 ;  /* 0xfffffff042427807 */ /* 0x000fe40006800000 */
[----:B------:R-:W-:Y:S02]  /*6910*/  ISETP.NE.AND P0, PT, R104, RZ, PT ;  /* 0x000000ff6800720c */ /* 0x000fe40003f05270 */
[----:B------:R-:W-:Y:S02]  /*6920*/  IADD3 R108, PT, PT, R67, R66, RZ ;  /* 0x00000042436c7210 */ /* 0x000fe40007ffe0ff */
[----:B------:R-:W-:Y:S01]  /*6930*/  ISETP.NE.AND P6, PT, R72, RZ, PT ;  /* 0x000000ff4800720c */ /* 0x000fe20003fc5270 */
[C---:B--2---:R-:W-:Y:S11]  /*6940*/  IMAD R0, R46.reuse, R4, RZ ;  /* 0x000000042e007224 */ /* 0x044ff600078e02ff */
[----:B------:R-:W-:Y:S01]  /*6950*/  @!UPT UIADD3 URZ, UPT, UPT, URZ, URZ, URZ ;  /* 0x000000fffffff290 */ /* 0x000fe2000fffe0ff */
[----:B------:R-:W-:Y:S01]  /*6960*/  @P6 SHF.L.U32 R74, R99, 0x1f, RZ ;  /* 0x0000001f634a6819 */ /* 0x000fe200000006ff */
[C---:B------:R-:W-:Y:S02]  /*6970*/  IMAD R2, R46.reuse, R5, RZ ;  /* 0x000000052e027224 */ /* 0x040fe400078e02ff */
[----:B------:R-:W-:Y:S01]  /*6980*/  IMAD R0, R49, R50, R0 ;  /* 0x0000003231007224 */ /* 0x000fe200078e0200 */
[----:B------:R-:W-:Y:S01]  /*6990*/  SHF.R.S32.HI R49, RZ, 0x18, R52 ;  /* 0x00000018ff317819 */ /* 0x000fe20000011434 */
[C---:B------:R-:W-:Y:S02]  /*69a0*/  IMAD R3, R46.reuse, R6, RZ ;  /* 0x000000062e037224 */ /* 0x040fe400078e02ff */
[-C--:B------:R-:W-:Y:S01]  /*69b0*/  IMAD R2, R51, R50.reuse, R2 ;  /* 0x0000003233027224 */ /* 0x080fe200078e0202 */
[----:B------:R-:W-:Y:S01]  /*69c0*/  SHF.R.S32.HI R51, RZ, 0x18, R56 ;  /* 0x00000018ff337819 */ /* 0x000fe20000011438 */
[C---:B------:R-:W-:Y:S02]  /*69d0*/  IMAD R7, R46.reuse, R7, RZ ;  /* 0x000000072e077224 */ /* 0x040fe400078e02ff */
[----:B------:R-:W-:Y:S01]  /*69e0*/  IMAD R3, R49, R50, R3 ;  /* 0x0000003231037224 */ /* 0x000fe200078e0203 */
[----:B------:R-:W-:Y:S01]  /*69f0*/  MOV R49, R53 ;  /* 0x0000003500317202 */ /* 0x000fe20000000f00 */
[C---:B------:R-:W-:Y:S01]  /*6a00*/  IMAD.U32 R52, R57.reuse, 0x10000, RZ ;  /* 0x0001000039347824 */ /* 0x040fe200078e00ff */
[----:B------:R-:W-:Y:S01]  /*6a10*/  SHF.L.U32 R53, R57, 0x8, RZ ;  /* 0x0000000839357819 */ /* 0x000fe200000006ff */
[C---:B------:R-:W-:Y:S02]  /*6a20*/  IMAD R4, R46.reuse, R8, RZ ;  /* 0x000000082e047224 */ /* 0x040fe400078e02ff */
[-C--:B------:R-:W-:Y:S01]  /*6a30*/  IMAD R7, R51, R50.reuse, R7 ;  /* 0x0000003233077224 */ /* 0x080fe200078e0207 */
[----:B------:R-:W-:Y:S01]  /*6a40*/  SHF.R.S32.HI R51, RZ, 0x18, R52 ;  /* 0x00000018ff337819 */ /* 0x000fe20000011434 */
[C---:B------:R-:W-:Y:S01]  /*6a50*/  IMAD R5, R46.reuse, R9, RZ ;  /* 0x000000092e057224 */ /* 0x040fe200078e02ff */
[----:B------:R-:W-:Y:S01]  /*6a60*/  SHF.R.S32.HI R52, RZ, 0x18, R57 ;  /* 0x00000018ff347819 */ /* 0x000fe20000011439 */
[----:B------:R-:W-:Y:S01]  /*6a70*/  IMAD R4, R49, R50, R4 ;  /* 0x0000003231047224 */ /* 0x000fe200078e0204 */
[----:B------:R-:W-:Y:S01]  /*6a80*/  SHF.R.S32.HI R49, RZ, 0x18, R53 ;  /* 0x00000018ff317819 */ /* 0x000fe20000011435 */
[----:B------:R-:W-:Y:S01]  /*6a90*/  IMAD R6, R46, R10, RZ ;  /* 0x0000000a2e067224 */ /* 0x000fe200078e02ff */
[----:B------:R-:W-:Y:S01]  /*6aa0*/  PRMT R53, R58, 0x8880, RZ ;  /* 0x000088803a357816 */ /* 0x000fe200000000ff */
[----:B------:R-:W-:Y:S01]  /*6ab0*/  IMAD R11, R46, R11, RZ ;  /* 0x0000000b2e0b7224 */ /* 0x000fe200078e02ff */
[----:B------:R-:W-:Y:S01]  /*6ac0*/  I2IP.S8.S32.SAT R55, R7, R3, RZ ;  /* 0x0000000307377239 */ /* 0x000fe200000014ff */
[----:B------:R-:W-:Y:S02]  /*6ad0*/  IMAD R5, R51, R50, R5 ;  /* 0x0000003233057224 */ /* 0x000fe400078e0205 */
[----:B------:R-:W-:Y:S01]  /*6ae0*/  IMAD.U32 R51, R58, 0x10000, RZ ;  /* 0x000100003a337824 */ /* 0x000fe200078e00ff */
[----:B------:R-:W-:Y:S01]  /*6af0*/  I2IP.S8.S32.SAT R68, R2, R0, R55 ;  /* 0x0000000002447239 */ /* 0x000fe20000001437 */
[----:B------:R-:W-:Y:S01]  /*6b00*/  IMAD R6, R49, R50, R6 ;  /* 0x0000003231067224 */ /* 0x000fe200078e0206 */
[----:B------:R-:W-:Y:S01]  /*6b10*/  MOV R49, R53 ;  /* 0x0000003500317202 */ /* 0x000fe20000000f00 */
[----:B------:R-:W-:Y:S01]  /*6b20*/  IMAD R8, R46, R12, RZ ;  /* 0x0000000c2e087224 */ /* 0x000fe200078e02ff */
[----:B------:R-:W-:Y:S01]  /*6b30*/  SHF.R.S32.HI R51, RZ, 0x18, R51 ;  /* 0x00000018ff337819 */ /* 0x000fe20000011433 */
[-C--:B------:R-:W-:Y:S01]  /*6b40*/  IMAD R11, R52, R50.reuse, R11 ;  /* 0x00000032340b7224 */ /* 0x080fe200078e020b */
[----:B------:R-:W-:Y:S01]  /*6b50*/  SHF.L.U32 R52, R58, 0x8, RZ ;  /* 0x000000083a347819 */ /* 0x000fe200000006ff */
[C---:B------:R-:W-:Y:S01]  /*6b60*/  IMAD R9, R46.reuse, R13, RZ ;  /* 0x0000000d2e097224 */ /* 0x040fe200078e02ff */
[----:B------:R-:W-:Y:S01]  /*6b70*/  SHF.L.U32 R53, R59, 0x8, RZ ;  /* 0x000000083b357819 */ /* 0x000fe200000006ff */
[----:B------:R-:W-:Y:S01]  /*6b80*/  IMAD R8, R49, R50, R8 ;  /* 0x0000003231087224 */ /* 0x000fe200078e0208 */
[----:B------:R-:W-:Y:S01]  /*6b90*/  SHF.R.S32.HI R49, RZ, 0x18, R52 ;  /* 0x00000018ff317819 */ /* 0x000fe20000011434 */
[C---:B------:R-:W-:Y:S01]  /*6ba0*/  IMAD R10, R46.reuse, R14, RZ ;  /* 0x0000000e2e0a7224 */ /* 0x040fe200078e02ff */
[----:B------:R-:W-:Y:S01]  /*6bb0*/  I2IP.S8.S32.SAT R69, R11, R6, RZ ;  /* 0x000000060b457239 */ /* 0x000fe200000014ff */
[----:B------:R-:W-:Y:S01]  /*6bc0*/  IMAD R9, R51, R50, R9 ;  /* 0x0000003233097224 */ /* 0x000fe200078e0209 */
[----:B------:R-:W-:Y:S01]  /*6bd0*/  SHF.R.S32.HI R51, RZ, 0x18, R58 ;  /* 0x00000018ff337819 */ /* 0x000fe2000001143a */
[----:B------:R-:W-:Y:S01]  /*6be0*/  IMAD.U32 R52, R59, 0x10000, RZ ;  /* 0x000100003b347824 */ /* 0x000fe200078e00ff */
[----:B------:R-:W-:Y:S01]  /*6bf0*/  I2IP.S8.S32.SAT R69, R5, R4, R69 ;  /* 0x0000000405457239 */ /* 0x000fe20000001445 */
[C---:B------:R-:W-:Y:S01]  /*6c00*/  IMAD R15, R46.reuse, R15, RZ ;  /* 0x0000000f2e0f7224 */ /* 0x040fe200078e02ff */
[----:B------:R-:W-:Y:S01]  /*6c10*/  SHF.R.S32.HI R53, RZ, 0x18, R53 ;  /* 0x00000018ff357819 */ /* 0x000fe20000011435 */
[----:B------:R-:W-:Y:S01]  /*6c20*/  IMAD R10, R49, R50, R10 ;  /* 0x00000032310a7224 */ /* 0x000fe200078e020a */
[----:B------:R-:W-:Y:S01]  /*6c30*/  MOV R49, R54 ;  /* 0x0000003600317202 */ /* 0x000fe20000000f00 */
[C---:B------:R-:W-:Y:S01]  /*6c40*/  IMAD R12, R46.reuse, R16, RZ ;  /* 0x000000102e0c7224 */ /* 0x040fe200078e02ff */
[----:B------:R-:W-:Y:S01]  /*6c50*/  SHF.R.S32.HI R52, RZ, 0x18, R52 ;  /* 0x00000018ff347819 */ /* 0x000fe20000011434 */
[C---:B------:R-:W-:Y:S02]  /*6c60*/  IMAD R13, R46.reuse, R17, RZ ;  /* 0x000000112e0d7224 */ /* 0x040fe400078e02ff */
[----:B------:R-:W-:Y:S01]  /*6c70*/  IMAD R15, R51, R50, R15 ;  /* 0x00000032330f7224 */ /* 0x000fe200078e020f */
[----:B------:R-:W-:Y:S01]  /*6c80*/  SHF.R.S32.HI R51, RZ, 0x18, R59 ;  /* 0x00000018ff337819 */ /* 0x000fe2000001143b */
[C---:B------:R-:W-:Y:S02]  /*6c90*/  IMAD R14, R46.reuse, R18, RZ ;  /* 0x000000122e0e7224 */ /* 0x040fe400078e02ff */
[----:B------:R-:W-:Y:S01]  /*6ca0*/  IMAD R12, R49, R50, R12 ;  /* 0x00000032310c7224 */ /* 0x000fe200078e020c */
[----:B------:R-:W-:Y:S01]  /*6cb0*/  I2IP.S8.S32.SAT R70, R15, R10, RZ ;  /* 0x0000000a0f467239 */ /* 0x000fe200000014ff */
[----:B------:R-:W-:Y:S01]  /*6cc0*/  IMAD R19, R46, R19, RZ ;  /* 0x000000132e137224 */ /* 0x000fe200078e02ff */
[----:B------:R-:W-:Y:S01]  /*6cd0*/  PRMT R49, R60, 0x8880, RZ ;  /* 0x000088803c317816 */ /* 0x000fe200000000ff */
[----:B------:R-:W-:Y:S01]  /*6ce0*/  IMAD R13, R52, R50, R13 ;  /* 0x00000032340d7224 */ /* 0x000fe200078e020d */
[----:B------:R-:W-:Y:S01]  /*6cf0*/  I2IP.S8.S32.SAT R70, R9, R8, R70 ;  /* 0x0000000809467239 */ /* 0x000fe20000001446 */
[-C--:B------:R-:W-:Y:S01]  /*6d00*/  IMAD R14, R53, R50.reuse, R14 ;  /* 0x00000032350e7224 */ /* 0x080fe200078e020e */
[----:B------:R-:W-:Y:S01]  /*6d10*/  PRMT R53, R61, 0x8880, RZ ;  /* 0x000088803d357816 */ /* 0x000fe200000000ff */
[----:B------:R-:W-:Y:S01]  /*6d20*/  IMAD R19, R51, R50, R19 ;  /* 0x0000003233137224 */ /* 0x000fe200078e0213 */
[----:B------:R-:W-:Y:S01]  /*6d30*/  SHF.L.U32 R52, R61, 0x10, RZ ;  /* 0x000000103d347819 */ /* 0x000fe200000006ff */
[----:B------:R-:W-:Y:S02]  /*6d40*/  IMAD R16, R46, R20, RZ ;  /* 0x000000142e107224 */ /* 0x000fe400078e02ff */
[C---:B------:R-:W-:Y:S01]  /*6d50*/  IMAD.U32 R51, R60.reuse, 0x10000, RZ ;  /* 0x000100003c337824 */ /* 0x040fe200078e00ff */
[----:B------:R-:W-:Y:S01]  /*6d60*/  I2IP.S8.S32.SAT R71, R19, R14, RZ ;  /* 0x0000000e13477239 */ /* 0x000fe200000014ff */
[----:B------:R-:W-:Y:S01]  /*6d70*/  IMAD R16, R49, R50, R16 ;  /* 0x0000003231107224 */ /* 0x000fe200078e0210 */
[----:B------:R-:W-:Y:S01]  /*6d80*/  SHF.L.U32 R49, R60, 0x8, RZ ;  /* 0x000000083c317819 */ /* 0x000fe200000006ff */
[C---:B------:R-:W-:Y:S01]  /*6d90*/  IMAD R17, R46.reuse, R21, RZ ;  /* 0x000000152e117224 */ /* 0x040fe200078e02ff */
[----:B------:R-:W-:Y:S01]  /*6da0*/  SHF.R.S32.HI R51, RZ, 0x18, R51 ;  /* 0x00000018ff337819 */ /* 0x000fe20000011433 */
[C---:B------:R-:W-:Y:S01]  /*6db0*/  IMAD R18, R46.reuse, R22, RZ ;  /* 0x000000162e127224 */ /* 0x040fe200078e02ff */
[----:B------:R-:W-:Y:S01]  /*6dc0*/  SHF.R.S32.HI R49, RZ, 0x18, R49 ;  /* 0x00000018ff317819 */ /* 0x000fe20000011431 */
[C---:B------:R-:W-:Y:S01]  /*6dd0*/  IMAD R23, R46.reuse, R23, RZ ;  /* 0x000000172e177224 */ /* 0x040fe200078e02ff */
[----:B------:R-:W-:Y:S01]  /*6de0*/  I2IP.S8.S32.SAT R71, R13, R12, R71 ;  /* 0x0000000c0d477239 */ /* 0x000fe20000001447 */
[----:B------:R-:W-:Y:S01]  /*6df0*/  IMAD R17, R51, R50, R17 ;  /* 0x0000003233117224 */ /* 0x000fe200078e0211 */
[----:B------:R-:W-:Y:S01]  /*6e00*/  SHF.R.S32.HI R51, RZ, 0x18, R60 ;  /* 0x00000018ff337819 */ /* 0x000fe2000001143c */
[----:B------:R-:W-:Y:S01]  /*6e10*/  IMAD.SHL.U32 R54, R61, 0x100, RZ ;  /* 0x000001003d367824 */ /* 0x000fe200078e00ff */
[----:B------:R-:W-:Y:S01]  /*6e20*/  SHF.R.S32.HI R52, RZ, 0x18, R52 ;  /* 0x00000018ff347819 */ /* 0x000fe20000011434 */
[C---:B------:R-:W-:Y:S01]  /*6e30*/  IMAD R20, R46.reuse, R24, RZ ;  /* 0x000000182e147224 */ /* 0x040fe200078e02ff */
[----:B------:R1:W-:Y:S01]  /*6e40*/  STS.128 [R95+UR49+0x4200], R68 ;  /* 0x004200445f007988 */ /* 0x0003e20008000c31 */
[-C--:B------:R-:W-:Y:S01]  /*6e50*/  IMAD R18, R49, R50.reuse, R18 ;  /* 0x0000003231127224 */ /* 0x080fe200078e0212 */
[----:B------:R-:W-:Y:S01]  /*6e60*/  SHF.R.S32.HI R49, RZ, 0x18, R54 ;  /* 0x00000018ff317819 */ /* 0x000fe20000011436 */
[C---:B------:R-:W-:Y:S01]  /*6e70*/  IMAD R21, R46.reuse, R25, RZ ;  /* 0x000000192e157224 */ /* 0x040fe200078e02ff */
[----:B------:R-:W-:Y:S01]  /*6e80*/  SHF.R.S32.HI R54, RZ, 0x18, R63 ;  /* 0x00000018ff367819 */ /* 0x000fe2000001143f */
[----:B------:R-:W-:Y:S01]  /*6e90*/  IMAD R23, R51, R50, R23 ;  /* 0x0000003233177224 */ /* 0x000fe200078e0217 */
[----:B------:R-:W-:Y:S01]  /*6ea0*/  SHF.R.S32.HI R51, RZ, 0x18, R61 ;  /* 0x00000018ff337819 */ /* 0x000fe2000001143d */
[C---:B------:R-:W-:Y:S02]  /*6eb0*/  IMAD R22, R46.reuse, R26, RZ ;  /* 0x0000001a2e167224 */ /* 0x040fe400078e02ff */
[----:B------:R-:W-:Y:S01]  /*6ec0*/  IMAD R20, R53, R50, R20 ;  /* 0x0000003235147224 */ /* 0x000fe200078e0214 */
[----:B------:R-:W-:Y:S01]  /*6ed0*/  I2IP.S8.S32.SAT R76, R23, R18, RZ ;  /* 0x00000012174c7239 */ /* 0x000fe200000014ff */
[----:B------:R-:W-:Y:S01]  /*6ee0*/  IMAD R27, R46, R27, RZ ;  /* 0x0000001b2e1b7224 */ /* 0x000fe200078e02ff */
[----:B------:R-:W-:Y:S01]  /*6ef0*/  SHF.L.U32 R53, R62, 0x8, RZ ;  /* 0x000000083e357819 */ /* 0x000fe200000006ff */
[-C--:B------:R-:W-:Y:S01]  /*6f00*/  IMAD R21, R52, R50.reuse, R21 ;  /* 0x0000003234157224 */ /* 0x080fe200078e0215 */
[C---:B------:R-:W-:Y:S01]  /*6f10*/  SHF.L.U32 R52, R62.reuse, 0x10, RZ ;  /* 0x000000103e347819 */ /* 0x040fe200000006ff */
[----:B------:R-:W-:Y:S01]  /*6f20*/  IMAD R22, R49, R50, R22 ;  /* 0x0000003231167224 */ /* 0x000fe200078e0216 */
[----:B------:R-:W-:Y:S01]  /*6f30*/  PRMT R49, R62, 0x8880, RZ ;  /* 0x000088803e317816 */ /* 0x000fe200000000ff */
[C---:B------:R-:W-:Y:S01]  /*6f40*/  IMAD R24, R46.reuse, R28, RZ ;  /* 0x0000001c2e187224 */ /* 0x040fe200078e02ff */
[----:B------:R-:W-:Y:S01]  /*6f50*/  I2IP.S8.S32.SAT R76, R17, R16, R76 ;  /* 0x00000010114c7239 */ /* 0x000fe2000000144c */
[----:B------:R-:W-:Y:S01]  /*6f60*/  IMAD R27, R51, R50, R27 ;  /* 0x00000032331b7224 */ /* 0x000fe200078e021b */
[----:B------:R-:W-:Y:S01]  /*6f70*/  SHF.R.S32.HI R51, RZ, 0x18, R52 ;  /* 0x00000018ff337819 */ /* 0x000fe20000011434 */
[C---:B------:R-:W-:Y:S01]  /*6f80*/  IMAD R25, R46.reuse, R29, RZ ;  /* 0x0000001d2e197224 */ /* 0x040fe200078e02ff */
[----:B------:R-:W-:Y:S01]  /*6f90*/  SHF.R.S32.HI R53, RZ, 0x18, R53 ;  /* 0x00000018ff357819 */ /* 0x000fe20000011435 */
[C---:B------:R-:W-:Y:S01]  /*6fa0*/  IMAD R26, R46.reuse, R30, RZ ;  /* 0x0000001e2e1a7224 */ /* 0x040fe200078e02ff */
[----:B------:R-:W-:Y:S01]  /*6fb0*/  I2IP.S8.S32.SAT R77, R27, R22, RZ ;  /* 0x000000161b4d7239 */ /* 0x000fe200000014ff */
[-C--:B------:R-:W-:Y:S01]  /*6fc0*/  IMAD R24, R49, R50.reuse, R24 ;  /* 0x0000003231187224 */ /* 0x080fe200078e0218 */
[----:B------:R-:W-:Y:S01]  /*6fd0*/  SHF.L.U32 R52, R63, 0x10, RZ ;  /* 0x000000103f347819 */ /* 0x000fe200000006ff */
[----:B------:R-:W-:Y:S01]  /*6fe0*/  IMAD R25, R51, R50, R25 ;  /* 0x0000003233197224 */ /* 0x000fe200078e0219 */
[----:B------:R-:W-:Y:S01]  /*6ff0*/  I2IP.S8.S32.SAT R77, R21, R20, R77 ;  /* 0x00000014154d7239 */ /* 0x000fe2000000144d */
[----:B------:R-:W-:Y:S01]  /*7000*/  IMAD R26, R53, R50, R26 ;  /* 0x00000032351a7224 */ /* 0x000fe200078e021a */
[----:B------:R-:W-:Y:S01]  /*7010*/  SHF.R.S32.HI R49, RZ, 0x18, R62 ;  /* 0x00000018ff317819 */ /* 0x000fe2000001143e */
[C---:B------:R-:W-:Y:S01]  /*7020*/  IMAD R31, R46.reuse, R31, RZ ;  /* 0x0000001f2e1f7224 */ /* 0x040fe200078e02ff */
[C---:B------:R-:W-:Y:S01]  /*7030*/  PRMT R51, R63.reuse, 0x8880, RZ ;  /* 0x000088803f337816 */ /* 0x040fe200000000ff */
[----:B------:R-:W-:Y:S01]  /*7040*/  IMAD.SHL.U32 R53, R63, 0x100, RZ ;  /* 0x000001003f357824 */ /* 0x000fe200078e00ff */
[----:B------:R-:W-:Y:S01]  /*7050*/  SHF.R.S32.HI R52, RZ, 0x18, R52 ;  /* 0x00000018ff347819 */ /* 0x000fe20000011434 */
[C---:B------:R-:W-:Y:S02]  /*7060*/  IMAD R28, R46.reuse, R32, RZ ;  /* 0x000000202e1c7224 */ /* 0x040fe400078e02ff */
[C---:B------:R-:W-:Y:S01]  /*7070*/  IMAD R29, R46.reuse, R33, RZ ;  /* 0x000000212e1d7224 */ /* 0x040fe200078e02ff */
[----:B------:R-:W-:Y:S01]  /*7080*/  SHF.R.S32.HI R53, RZ, 0x18, R53 ;  /* 0x00000018ff357819 */ /* 0x000fe20000011435 */
[-C--:B------:R-:W-:Y:S02]  /*7090*/  IMAD R31, R49, R50.reuse, R31 ;  /* 0x00000032311f7224 */ /* 0x080fe400078e021f */
[----:B------:R-:W-:Y:S02]  /*70a0*/  IMAD R28, R51, R50, R28 ;  /* 0x00000032331c7224 */ /* 0x000fe400078e021c */
[----:B------:R-:W-:Y:S01]  /*70b0*/  IMAD R30, R46, R34, RZ ;  /* 0x000000222e1e7224 */ /* 0x000fe200078e02ff */
[----:B------:R-:W-:Y:S01]  /*70c0*/  I2IP.S8.S32.SAT R55, R31, R26, RZ ;  /* 0x0000001a1f377239 */ /* 0x000fe200000014ff */
[----:B------:R-:W-:Y:S02]  /*70d0*/  IMAD R29, R52, R50, R29 ;  /* 0x00000032341d7224 */ /* 0x000fe400078e021d */
[----:B------:R-:W-:Y:S01]  /*70e0*/  IMAD R35, R46, R35, RZ ;  /* 0x000000232e237224 */ /* 0x000fe200078e02ff */
[----:B------:R-:W-:Y:S01]  /*70f0*/  I2IP.S8.S32.SAT R78, R25, R24, R55 ;  /* 0x00000018194e7239 */ /* 0x000fe20000001437 */
[-C--:B------:R-:W-:Y:S01]  /*7100*/  IMAD R30, R53, R50.reuse, R30 ;  /* 0x00000032351e7224 */ /* 0x080fe200078e021e */
[----:B------:R-:W-:Y:S01]  /*7110*/  LEA R55, R100, UR49, 0x3 ;  /* 0x0000003164377c11 */ /* 0x000fe2000f8e18ff */
[----:B------:R-:W-:Y:S05]  /*7120*/  IMAD R35, R54, R50, R35 ;  /* 0x0000003236237224 */ /* 0x000fea00078e0223 */
[----:B------:R-:W-:Y:S04]  /*7130*/  I2IP.S8.S32.SAT R73, R35, R30, RZ ;  /* 0x0000001e23497239 */ /* 0x000fe800000014ff */
[----:B------:R-:W-:Y:S05]  /*7140*/  I2IP.S8.S32.SAT R79, R29, R28, R73 ;  /* 0x0000001c1d4f7239 */ /* 0x000fea0000001449 */
[----:B------:R1:W-:Y:S01]  /*7150*/  STS.128 [R108+0x4200], R76 ;  /* 0x0042004c6c007388 */ /* 0x0003e20000000c00 */
[----:B------:R-:W-:Y:S01]  /*7160*/  @!PT LDS RZ, [RZ] ;  /* 0x00000000fffff984 */ /* 0x000fe20000000800 */
[----:B------:R-:W-:Y:S01]  /*7170*/  @!PT LDS RZ, [RZ] ;  /* 0x00000000fffff984 */ /* 0x000fe20000000800 */
[----:B------:R-:W-:Y:S01]  /*7180*/  @!PT LDS RZ, [RZ] ;  /* 0x00000000fffff984 */ /* 0x000fe20000000800 */
[----:B------:R-:W-:Y:S01]  /*7190*/  @!PT LDS RZ, [RZ] ;  /* 0x00000000fffff984 */ /* 0x000fe20000000800 */
[----:B------:R2:W-:Y:S07]  /*71a0*/  MEMBAR.ALL.CTA ;  /* 0x0000000000007992 */ /* 0x0005ee0000008000 */
[----:B--2---:R-:W2:Y:S02]  /*71b0*/  FENCE.VIEW.ASYNC.S ;  /* 0x00000000000073c6 */ /* 0x004ea40000000000 */
[----:B--2---:R-:W-:Y:S06]  /*71c0*/  BAR.SYNC.DEFER_BLOCKING 0x1, 0x80 ;  /* 0x0042000000007b1d */ /* 0x004fec0000010000 */
[----:B------:R-:W-:Y:S05]  /*71d0*/  @P0 BRA `(.L_x_121) ;  /* 0x0000000000380947 */ /* 0x000fea0003800000 */
[----:B------:R-:W-:Y:S02]  /*71e0*/  UIADD3 UR4, UPT, UPT, UR49, 0x4200, URZ ;  /* 0x0000420031047890 */ /* 0x000fe4000fffe0ff */
[----:B------:R-:W-:Y:S01]  /*71f0*/  UIADD3 UR8, UP0, UPT, UR52, 0x680, URZ ;  /* 0x0000068034087890 */ /* 0x000fe2000ff1e0ff */
[----:B------:R-:W-:Y:S01]  /*7200*/  UMOV UR43, UR36 ;  /* 0x00000024002b7c82 */ /* 0x000fe20008000000 */
[----:B------:R-:W-:Y:S02]  /*7210*/  UIADD3 UR5, UPT, UPT, UR41, 0x80, URZ ;  /* 0x0000008029057890 */ /* 0x000fe4000fffe0ff */
[----:B------:R-:W-:Y:S01]  /*7220*/  MOV R103, UR4 ;  /* 0x0000000400677c02 */ /* 0x000fe20008000f00 */
[----:B------:R-:W-:Y:S02]  /*7230*/  UIADD3.X UR9, UPT, UPT, URZ, UR53, URZ, UP0, !UPT ;  /* 0x00000035ff097290 */ /* 0x000fe400087fe4ff */
[----:B------:R-:W-:Y:S01]  /*7240*/  UIADD3 UR4, UPT, UPT, UR49, 0x4a00, URZ ;  /* 0x00004a0031047890 */ /* 0x000fe2000fffe0ff */
[----:B------:R-:W-:Y:S01]  /*7250*/  R2UR UR40, R103 ;  /* 0x00000000672872ca */ /* 0x000fe200000e0000 */
[----:B------:R-:W-:Y:S01]  /*7260*/  UMOV UR6, UR42 ;  /* 0x0000002a00067c82 */ /* 0x000fe20008000000 */
[----:B------:R-:W-:Y:S11]  /*7270*/  UMOV UR7, UR36 ;  /* 0x0000002400077c82 */ /* 0x000ff60008000000 */
[----:B------:R2:W-:Y:S01]  /*7280*/  UTMASTG.3D [UR40], [UR8] ;  /* 0x00000028080073b5 */ /* 0x0005e20008010000 */
[----:B------:R2:W-:Y:S01]  /*7290*/  UTMASTG.3D [UR4], [UR8] ;  /* 0x00000004080073b5 */ /* 0x0005e20008010000 */
[----:B------:R0:W-:Y:S01]  /*72a0*/  UTMACMDFLUSH ;  /* 0x00000000000079b7 */ /* 0x0001e20000000000 */
[----:B--2---:R-:W-:Y:S04]  /*72b0*/  DEPBAR.LE SB0, 0x1 ;  /* 0x000080400000791a */ /* 0x004fe80000000000 */
.L_x_121:
[----:B------:R-:W-:Y:S05]  /*72c0*/  BSYNC.RECONVERGENT B0 ;  /* 0x0000000000007941 */ /* 0x000fea0003800200 */
.L_x_120:
[----:B------:R-:W-:Y:S06]  /*72d0*/  BAR.SYNC.DEFER_BLOCKING 0x1, 0x80 ;  /* 0x0042000000007b1d */ /* 0x000fec0000010000 */
[----:B------:R-:W2:Y:S01]  /*72e0*/  @P6 SYNCS.PHASECHK.TRANS64.TRYWAIT P0, [R55+URZ+0x80], R74 ;  /* 0x0000804a370065a7 */ /* 0x000ea200080011ff */
[----:B------:R-:W-:Y:S01]  /*72f0*/  BSSY B1, `(.L_x_122) ;  /* 0x000001f000017945 */ /* 0x000fe20003800000 */
[----:B--2---:R-:W-:Y:S03]  /*7300*/  @P6 SEL R64, RZ, 0x1, !P0 ;  /* 0x00000001ff406807 */ /* 0x004fe60004000000 */
[----:B------:R-:W-:Y:S05]  /*7310*/  @!P6 BRA `(.L_x_123) ;  /* 0x000000000070e947 */ /* 0x000fea0003800000 */
[----:B------:R-:W-:Y:S01]  /*7320*/  ISETP.NE.AND P1, PT, R65, RZ, PT ;  /* 0x000000ff4100720c */ /* 0x000fe20003f25270 */
[----:B------:R-:W-:Y:S01]  /*7330*/  BSSY B0, `(.L_x_124) ;  /* 0x0000008000007945 */ /* 0x000fe20003800000 */
[----:B------:R-:W-:Y:S11]  /*7340*/  ISETP.NE.AND P0, PT, R64, RZ, PT ;  /* 0x000000ff4000720c */ /* 0x000ff60003f05270 */
[----:B------:R-:W-:Y:S04]  /*7350*/  @P1 IMAD R3, R100, 0x1000, R67 ;  /* 0x0000100064031824 */ /* 0x000fe800078e0243 */
[----:B------:R-:W-:Y:S01]  /*7360*/  @P1 IMAD.IADD R2, R66, 0x1, R3 ;  /* 0x0000000142021824 */ /* 0x000fe200078e0203 */
[----:B------:R-:W-:Y:S06]  /*7370*/  @P0 BRA `(.L_x_125) ;  /* 0x00000000000c0947 */ /* 0x000fec0003800000 */
[----:B------:R-:W-:Y:S04]  /*7380*/  SHF.L.U32 R0, R99, 0x1f, RZ ;  /* 0x0000001f63007819 */ /* 0x000fe800000006ff */
[----:B------:R-:W2:Y:S02]  /*7390*/  SYNCS.PHASECHK.TRANS64.TRYWAIT P0, [R55+URZ+0x80], R0 ;  /* 0x00008000370075a7 */ /* 0x000ea400080011ff */
[----:B--2---:R-:W-:Y:S05]  /*73a0*/  @!P0 BRA `(.L_x_126) ;  /* 0x0000003400ac8947 */ /* 0x004fea0003800000 */
.L_x_125:
[----:B------:R-:W-:Y:S05]  /*73b0*/  BSYNC B0 ;  /* 0x0000000000007941 */ /* 0x000fea0003800000 */
.L_x_124:
[----:B------:R-:W-:Y:S01]  /*73c0*/  ISETP.NE.AND P0, PT, R65, RZ, PT ;  /* 0x000000ff4100720c */ /* 0x000fe20003f05270 */
[----:B--2---:R-:W-:Y:S02]  /*73d0*/  VIADD R55, R55, 0xa0 ;  /* 0x000000a037377836 */ /* 0x004fe40000000000 */
[----:B------:R-:W-:Y:S02]  /*73e0*/  IMAD.U32 R0, RZ, RZ, UR37 ;  /* 0x00000025ff007e24 */ /* 0x000fe4000f8e00ff */
[----:B------:R-:W-:Y:S03]  /*73f0*/  VIADD R100, R100, 0x1 ;  /* 0x0000000164647836 */ /* 0x000fe60000000000 */
[----:B------:R-:W-:Y:S05]  /*7400*/  PRMT R0, R0, 0x654, R55 ;  /* 0x0000065400007816 */ /* 0x000fea0000000037 */
[----:B------:R2:W3:Y:S04]  /*7410*/  @P0 LDS.128 R56, [R3+0x200] ;  /* 0x0002000003380984 */ /* 0x0004e80000000c00 */
[----:B------:R2:W4:Y:S01]  /*7420*/  @P0 LDS.128 R60, [R2+0x200] ;  /* 0x00020000023c0984 */ /* 0x0005220000000c00 */
        /* <DEDUP_REMOVED lines=10> */
[----:B--23--:R-:W-:Y:S02]  /*74d0*/  LOP3.LUT R99, R99, R0, RZ, 0x3c, !PT ;  /* 0x0000000063637212 */ /* 0x00cfe400078e3cff */
.L_x_123:
[----:B------:R-:W-:Y:S05]  /*74e0*/  BSYNC B1 ;  /* 0x0000000000017941 */ /* 0x000fea0003800000 */
.L_x_122:
[----:B------:R-:W-:Y:S05]  /*74f0*/  VIADD R0, R48, 0x20 ;  /* 0x0000002030007836 */ /* 0x000fea0000000000 */
[----:B------:R-:W-:Y:S04]  /*7500*/  SHF.R.U32.HI R0, RZ, 0x15, R0 ;  /* 0x00000015ff007819 */ /* 0x000fe80000011600 */
[----:B------:R-:W-:Y:S11]  /*7510*/  LOP3.LUT P0, RZ, R0, 0x3, R97, 0x48, !PT ;  /* 0x0000000300ff7812 */ /* 0x000ff60007804861 */
[----:B------:R-:W-:Y:S02]  /*7520*/  @!UPT UIADD3 URZ, UPT, UPT, URZ, URZ, URZ ;  /* 0x000000fffffff290 */ /* 0x000fe4000fffe0ff */
[----:B------:R-:W-:Y:S05]  /*7530*/  @!P0 BRA `(.L_x_127) ;  /* 0x0000000000408947 */ /* 0x000fea0003800000 */
[----:B------:R-:W2:Y:S01]  /*7540*/  LDCU.64 UR8, c[0x4][0x78] ;  /* 0x01000f00ff0877ac */ /* 0x000ea20008000a00 */
[----:B------:R-:W-:Y:S01]  /*7550*/  MOV R3, 0x0 ;  /* 0x0000000000037802 */ /* 0x000fe20000000f00 */
[----:B------:R-:W-:Y:S02]  /*7560*/  HFMA2 R12, -RZ, RZ, 0, 5.9604644775390625e-08 ;  /* 0x00000001ff0c7431 */ /* 0x000fe400000001ff */
[----:B------:R-:W-:Y:S02]  /*7570*/  IMAD.MOV.U32 R8, RZ, RZ, 0x192 ;  /* 0x00000192ff087424 */ /* 0x000fe400078e00ff */
[----:B------:R-:W-:Y:S01]  /*7580*/  IMAD.MOV.U32 R13, RZ, RZ, RZ ;  /* 0x000000ffff0d7224 */ /* 0x000fe200078e00ff */
[----:B------:R-:W3:Y:S01]  /*7590*/  LDCU.64 UR6, c[0x4][0x80] ;  /* 0x01001000ff0677ac */ /* 0x000ee20008000a00 */
[----:B------:R-:W1:Y:S01]  /*75a0*/  LDC.64 R2, c[0x4][R3] ;  /* 0x0100000003027b82 */ /* 0x000e620000000a00 */
[----:B------:R-:W5:Y:S01]  /*75b0*/  LDCU.64 UR4, c[0x4][0x18] ;  /* 0x01000300ff0477ac */ /* 0x000f620008000a00 */
[----:B--2---:R-:W-:Y:S01]  /*75c0*/  MOV R5, UR9 ;  /* 0x0000000900057c02 */ /* 0x004fe20008000f00 */
[----:B------:R-:W-:Y:S01]  /*75d0*/  IMAD.U32 R4, RZ, RZ, UR8 ;  /* 0x00000008ff047e24 */ /* 0x000fe2000f8e00ff */
[----:B---3--:R-:W-:Y:S01]  /*75e0*/  MOV R7, UR7 ;  /* 0x0000000700077c02 */ /* 0x008fe20008000f00 */
[----:B------:R-:W-:Y:S01]  /*75f0*/  IMAD.U32 R6, RZ, RZ, UR6 ;  /* 0x00000006ff067e24 */ /* 0x000fe2000f8e00ff */
[----:B-----5:R-:W-:Y:S01]  /*7600*/  MOV R11, UR5 ;  /* 0x00000005000b7c02 */ /* 0x020fe20008000f00 */
[----:B------:R-:W-:Y:S02]  /*7610*/  IMAD.U32 R10, RZ, RZ, UR4 ;  /* 0x00000004ff0a7e24 */ /* 0x000fe4000f8e00ff */
[----:B------:R-:W-:Y:S07]  /*7620*/  LEPC R20, `(.L_x_127) ;  /* 0x000000001014794e */ /* 0x000fee0000000000 */
[----:B-1--4-:R-:W-:Y:S05]  /*7630*/  CALL.ABS.NOINC R2 ;  /* 0x0000000002007343 */ /* 0x012fea0003c00000 */
.L_x_127:
[----:B------:R-:W-:Y:S01]  /*7640*/  SHF.L.U32 R51, R56, 0x10, RZ ;  /* 0x0000001038337819 */ /* 0x000fe200000006ff */
[----:B------:R-:W-:Y:S05]  /*7650*/  WARPSYNC.ALL ;  /* 0x0000000000007948 */ /* 0x000fea0003800000 */
[----:B------:R-:W-:Y:S01]  /*7660*/  R2UR UR4, R48 ;  /* 0x00000000300472ca */ /* 0x000fe200000e0000 */
[----:B------:R-:W-:Y:S01]  /*7670*/  BSSY.RECONVERGENT B0, `(.L_x_128) ;  /* 0x000009d000007945 */ /* 0x000fe20003800200 */
[C---:B------:R-:W-:Y:S02]  /*7680*/  PRMT R49, R56.reuse, 0x8880, RZ ;  /* 0x0000888038317816 */ /* 0x040fe400000000ff */
[----:B------:R-:W-:Y:S02]  /*7690*/  SHF.R.S32.HI R51, RZ, 0x18, R51 ;  /* 0x00000018ff337819 */ /* 0x000fe40000011433 */
[----:B------:R-:W-:Y:S02]  /*76a0*/  SHF.L.U32 R52, R56, 0x8, RZ ;  /* 0x0000000838347819 */ /* 0x000fe400000006ff */
[----:B------:R-:W-:Y:S02]  /*76b0*/  SHF.L.U32 R53, R57, 0x8, RZ ;  /* 0x0000000839357819 */ /* 0x000fe400000006ff */
[----:B------:R-:W-:Y:S02]  /*76c0*/  SHF.R.S32.HI R54, RZ, 0x18, R58 ;  /* 0x00000018ff367819 */ /* 0x000fe4000001143a */
[----:B------:R-:W-:Y:S01]  /*76d0*/  SHF.R.S32.HI R53, RZ, 0x18, R53 ;  /* 0x00000018ff357819 */ /* 0x000fe20000011435 */
[----:B------:R-:W2:Y:S01]  /*76e0*/  LDTM.x32 R4, tmem[UR4+0x20] ;  /* 0x00002004000479ee */ /* 0x000ea200082c0000 */
[----:B----4-:R-:W-:Y:S02]  /*76f0*/  SHF.L.U32 R55, R62, 0x8, RZ ;  /* 0x000000083e377819 */ /* 0x010fe400000006ff */
[----:B------:R-:W-:Y:S02]  /*7700*/  ISETP.NE.AND P0, PT, R104, RZ, PT ;  /* 0x000000ff6800720c */ /* 0x000fe40003f05270 */
[----:B------:R-:W-:Y:S02]  /*7710*/  SHF.R.S32.HI R55, RZ, 0x18, R55 ;  /* 0x00000018ff377819 */ /* 0x000fe40000011437 */
[----:B------:R-:W-:Y:S01]  /*7720*/  ISETP.NE.AND P6, PT, R72, RZ, PT ;  /* 0x000000ff4800720c */ /* 0x000fe20003fc5270 */
[C---:B--2---:R-:W-:Y:S02]  /*7730*/  IMAD R0, R46.reuse, R4, RZ ;  /* 0x000000042e007224 */ /* 0x044fe400078e02ff */
[C---:B------:R-:W-:Y:S02]  /*7740*/  IMAD R2, R46.reuse, R5, RZ ;  /* 0x000000052e027224 */ /* 0x040fe400078e02ff */
[----:B------:R-:W-:Y:S01]  /*7750*/  IMAD R0, R49, R50, R0 ;  /* 0x0000003231007224 */ /* 0x000fe200078e0200 */
[----:B------:R-:W-:Y:S01]  /*7760*/  SHF.R.S32.HI R49, RZ, 0x18, R52 ;  /* 0x00000018ff317819 */ /* 0x000fe20000011434 */
[C---:B------:R-:W-:Y:S01]  /*7770*/  IMAD R3, R46.reuse, R6, RZ ;  /* 0x000000062e037224 */ /* 0x040fe200078e02ff */
[----:B------:R-:W-:Y:S01]  /*7780*/  SHF.L.U32 R52, R57, 0x10, RZ ;  /* 0x0000001039347819 */ /* 0x000fe200000006ff */
[-C--:B------:R-:W-:Y:S01]  /*7790*/  IMAD R2, R51, R50.reuse, R2 ;  /* 0x0000003233027224 */ /* 0x080fe200078e0202 */
[----:B------:R-:W-:Y:S01]  /*77a0*/  SHF.R.S32.HI R51, RZ, 0x18, R56 ;  /* 0x00000018ff337819 */ /* 0x000fe20000011438 */
[C---:B------:R-:W-:Y:S02]  /*77b0*/  IMAD R7, R46.reuse, R7, RZ ;  /* 0x000000072e077224 */ /* 0x040fe400078e02ff */
[-C--:B------:R-:W-:Y:S01]  /*77c0*/  IMAD R3, R49, R50.reuse, R3 ;  /* 0x0000003231037224 */ /* 0x080fe200078e0203 */
[----:B------:R-:W-:Y:S01]  /*77d0*/  PRMT R49, R57, 0x8880, RZ ;  /* 0x0000888039317816 */ /* 0x000fe200000000ff */
[----:B------:R-:W-:Y:S01]  /*77e0*/  IMAD R7, R51, R50, R7 ;  /* 0x0000003233077224 */ /* 0x000fe200078e0207 */
[----:B------:R-:W-:Y:S01]  /*77f0*/  SHF.R.S32.HI R51, RZ, 0x18, R52 ;  /* 0x00000018ff337819 */ /* 0x000fe20000011434 */
[----:B------:R-:W-:Y:S01]  /*7800*/  IMAD R4, R46, R8, RZ ;  /* 0x000000082e047224 */ /* 0x000fe200078e02ff */
[----:B------:R-:W-:Y:S01]  /*7810*/  SHF.L.U32 R52, R58, 0x10, RZ ;  /* 0x000000103a347819 */ /* 0x000fe200000006ff */
[C---:B------:R-:W-:Y:S01]  /*7820*/  IMAD R5, R46.reuse, R9, RZ ;  /* 0x000000092e057224 */ /* 0x040fe200078e02ff */
[----:B-1----:R-:W-:Y:S01]  /*7830*/  I2IP.S8.S32.SAT R69, R7, R3, RZ ;  /* 0x0000000307457239 */ /* 0x002fe200000014ff */
[----:B------:R-:W-:Y:S01]  /*7840*/  IMAD R6, R46, R10, RZ ;  /* 0x0000000a2e067224 */ /* 0x000fe200078e02ff */
[----:B------:R-:W-:Y:S01]  /*7850*/  SHF.R.S32.HI R52, RZ, 0x18, R52 ;  /* 0x00000018ff347819 */ /* 0x000fe20000011434 */
[----:B------:R-:W-:Y:S01]  /*7860*/  IMAD R4, R49, R50, R4 ;  /* 0x0000003231047224 */ /* 0x000fe200078e0204 */
[----:B------:R-:W-:Y:S01]  /*7870*/  I2IP.S8.S32.SAT R68, R2, R0, R69 ;  /* 0x0000000002447239 */ /* 0x000fe20000001445 */
[-C--:B------:R-:W-:Y:S01]  /*7880*/  IMAD R5, R51, R50.reuse, R5 ;  /* 0x0000003233057224 */ /* 0x080fe200078e0205 */
[----:B------:R-:W-:Y:S01]  /*7890*/  SHF.R.S32.HI R49, RZ, 0x18, R57 ;  /* 0x00000018ff317819 */ /* 0x000fe20000011439 */
[----:B------:R-:W-:Y:S01]  /*78a0*/  IMAD R11, R46, R11, RZ ;  /* 0x0000000b2e0b7224 */ /* 0x000fe200078e02ff */
[C---:B------:R-:W-:Y:S01]  /*78b0*/  PRMT R51, R58.reuse, 0x8880, RZ ;  /* 0x000088803a337816 */ /* 0x040fe200000000ff */
[----:B------:R-:W-:Y:S01]  /*78c0*/  IMAD R6, R53, R50, R6 ;  /* 0x0000003235067224 */ /* 0x000fe200078e0206 */
[----:B------:R-:W-:Y:S01]  /*78d0*/  SHF.L.U32 R53, R58, 0x8, RZ ;  /* 0x000000083a357819 */ /* 0x000fe200000006ff */
[C---:B------:R-:W-:Y:S02]  /*78e0*/  IMAD R8, R46.reuse, R12, RZ ;  /* 0x0000000c2e087224 */ /* 0x040fe400078e02ff */
[C---:B------:R-:W-:Y:S01]  /*78f0*/  IMAD R9, R46.reuse, R13, RZ ;  /* 0x0000000d2e097224 */ /* 0x040fe200078e02ff */
[----:B------:R-:W-:Y:S01]  /*7900*/  SHF.R.S32.HI R53, RZ, 0x18, R53 ;  /* 0x00000018ff357819 */ /* 0x000fe20000011435 */
[----:B------:R-:W-:Y:S01]  /*7910*/  IMAD R11, R49, R50, R11 ;  /* 0x00000032310b7224 */ /* 0x000fe200078e020b */
[----:B------:R-:W-:Y:S01]  /*7920*/  PRMT R49, R59, 0x8880, RZ ;  /* 0x000088803b317816 */ /* 0x000fe200000000ff */
[----:B------:R-:W-:Y:S02]  /*7930*/  IMAD R10, R46, R14, RZ ;  /* 0x0000000e2e0a7224 */ /* 0x000fe400078e02ff */
[----:B------:R-:W-:Y:S01]  /*7940*/  IMAD R8, R51, R50, R8 ;  /* 0x0000003233087224 */ /* 0x000fe200078e0208 */
[----:B------:R-:W-:Y:S01]  /*7950*/  I2IP.S8.S32.SAT R70, R11, R6, RZ ;  /* 0x000000060b467239 */ /* 0x000fe200000014ff */
[-C--:B------:R-:W-:Y:S01]  /*7960*/  IMAD R9, R52, R50.reuse, R9 ;  /* 0x0000003234097224 */ /* 0x080fe200078e0209 */
[----:B------:R-:W-:Y:S01]  /*7970*/  SHF.L.U32 R51, R59, 0x10, RZ ;  /* 0x000000103b337819 */ /* 0x000fe200000006ff */
[----:B------:R-:W-:Y:S01]  /*7980*/  IMAD R10, R53, R50, R10 ;  /* 0x00000032350a7224 */ /* 0x000fe200078e020a */
[----:B------:R-:W-:Y:S01]  /*7990*/  I2IP.S8.S32.SAT R69, R5, R4, R70 ;  /* 0x0000000405457239 */ /* 0x000fe20000001446 */
[C---:B------:R-:W-:Y:S01]  /*79a0*/  IMAD R15, R46.reuse, R15, RZ ;  /* 0x0000000f2e0f7224 */ /* 0x040fe200078e02ff */
[----:B------:R-:W-:Y:S01]  /*79b0*/  SHF.R.S32.HI R51, RZ, 0x18, R51 ;  /* 0x00000018ff337819 */ /* 0x000fe20000011433 */
[----:B------:R-:W-:Y:S01]  /*79c0*/  IMAD.SHL.U32 R53, R59, 0x100, RZ ;  /* 0x000001003b357824 */ /* 0x000fe200078e00ff */
[----:B------:R-:W-:Y:S01]  /*79d0*/  SHF.R.S32.HI R52, RZ, 0x18, R59 ;  /* 0x00000018ff347819 */ /* 0x000fe2000001143b */
[C---:B------:R-:W-:Y:S02]  /*79e0*/  IMAD R12, R46.reuse, R16, RZ ;  /* 0x000000102e0c7224 */ /* 0x040fe400078e02ff */
[----:B------:R-:W-:Y:S01]  /*79f0*/  IMAD R13, R46, R17, RZ ;  /* 0x000000112e0d7224 */ /* 0x000fe200078e02ff */
[----:B------:R-:W-:Y:S01]  /*7a00*/  SHF.R.S32.HI R53, RZ, 0x18, R53 ;  /* 0x00000018ff357819 */ /* 0x000fe20000011435 */
[----:B------:R-:W-:Y:S01]  /*7a10*/  IMAD R15, R54, R50, R15 ;  /* 0x00000032360f7224 */ /* 0x000fe200078e020f */
[----:B------:R-:W-:Y:S01]  /*7a20*/  SHF.L.U32 R54, R61, 0x10, RZ ;  /* 0x000000103d367819 */ /* 0x000fe200000006ff */
[C---:B------:R-:W-:Y:S02]  /*7a30*/  IMAD R14, R46.reuse, R18, RZ ;  /* 0x000000122e0e7224 */ /* 0x040fe400078e02ff */
[----:B------:R-:W-:Y:S01]  /*7a40*/  IMAD R12, R49, R50, R12 ;  /* 0x00000032310c7224 */ /* 0x000fe200078e020c */
[----:B------:R-:W-:Y:S01]  /*7a50*/  I2IP.S8.S32.SAT R71, R15, R10, RZ ;  /* 0x0000000a0f477239 */ /* 0x000fe200000014ff */
[----:B------:R-:W-:Y:S01]  /*7a60*/  IMAD R19, R46, R19, RZ ;  /* 0x000000132e137224 */ /* 0x000fe200078e02ff */
[----:B------:R-:W-:Y:S01]  /*7a70*/  PRMT R49, R60, 0x8880, RZ ;  /* 0x000088803c317816 */ /* 0x000fe200000000ff */
[----:B------:R-:W-:Y:S01]  /*7a80*/  IMAD R13, R51, R50, R13 ;  /* 0x00000032330d7224 */ /* 0x000fe200078e020d */
[----:B------:R-:W-:Y:S01]  /*7a90*/  I2IP.S8.S32.SAT R70, R9, R8, R71 ;  /* 0x0000000809467239 */ /* 0x000fe20000001447 */
[----:B------:R-:W-:Y:S01]  /*7aa0*/  IMAD R16, R46, R20, RZ ;  /* 0x000000142e107224 */ /* 0x000fe200078e02ff */
[----:B------:R-:W-:Y:S01]  /*7ab0*/  SHF.R.S32.HI R54, RZ, 0x18, R54 ;  /* 0x00000018ff367819 */ /* 0x000fe20000011436 */
[-C--:B------:R-:W-:Y:S01]  /*7ac0*/  IMAD R14, R53, R50.reuse, R14 ;  /* 0x00000032350e7224 */ /* 0x080fe200078e020e */
[----:B------:R-:W-:Y:S01]  /*7ad0*/  PRMT R53, R61, 0x8880, RZ ;  /* 0x000088803d357816 */ /* 0x000fe200000000ff */
[-C--:B------:R-:W-:Y:S01]  /*7ae0*/  IMAD R19, R52, R50.reuse, R19 ;  /* 0x0000003234137224 */ /* 0x080fe200078e0213 */
[----:B------:R-:W-:Y:S01]  /*7af0*/  SHF.R.S32.HI R52, RZ, 0x18, R60 ;  /* 0x00000018ff347819 */ /* 0x000fe2000001143c */
[----:B------:R-:W-:Y:S01]  /*7b00*/  IMAD R16, R49, R50, R16 ;  /* 0x0000003231107224 */ /* 0x000fe200078e0210 */
[----:B------:R-:W-:Y:S01]  /*7b10*/  SHF.L.U32 R49, R60, 0x10, RZ ;  /* 0x000000103c317819 */ /* 0x000fe200000006ff */
[----:B------:R-:W-:Y:S01]  /*7b20*/  IMAD R17, R46, R21, RZ ;  /* 0x000000152e117224 */ /* 0x000fe200078e02ff */
[----:B------:R-:W-:Y:S01]  /*7b30*/  SHF.L.U32 R51, R60, 0x8, RZ ;  /* 0x000000083c337819 */ /* 0x000fe200000006ff */
[C---:B------:R-:W-:Y:S01]  /*7b40*/  IMAD R18, R46.reuse, R22, RZ ;  /* 0x000000162e127224 */ /* 0x040fe200078e02ff */
[----:B------:R-:W-:Y:S01]  /*7b50*/  SHF.R.S32.HI R49, RZ, 0x18, R49 ;  /* 0x00000018ff317819 */ /* 0x000fe20000011431 */
[C---:B------:R-:W-:Y:S01]  /*7b60*/  IMAD R23, R46.reuse, R23, RZ ;  /* 0x000000172e177224 */ /* 0x040fe200078e02ff */
[----:B------:R-:W-:Y:S01]  /*7b70*/  SHF.R.S32.HI R51, RZ, 0x18, R51 ;  /* 0x00000018ff337819 */ /* 0x000fe20000011433 */
[C---:B------:R-:W-:Y:S01]  /*7b80*/  IMAD R20, R46.reuse, R24, RZ ;  /* 0x000000182e147224 */ /* 0x040fe200078e02ff */
[----:B------:R-:W-:Y:S01]  /*7b90*/  I2IP.S8.S32.SAT R71, R19, R14, RZ ;  /* 0x0000000e13477239 */ /* 0x000fe200000014ff */
[----:B------:R-:W-:Y:S02]  /*7ba0*/  IMAD R17, R49, R50, R17 ;  /* 0x0000003231117224 */ /* 0x000fe400078e0211 */
[----:B------:R-:W-:Y:S01]  /*7bb0*/  IMAD.SHL.U32 R49, R61, 0x100, RZ ;  /* 0x000001003d317824 */ /* 0x000fe200078e00ff */
[----:B------:R-:W-:Y:S01]  /*7bc0*/  I2IP.S8.S32.SAT R71, R13, R12, R71 ;  /* 0x0000000c0d477239 */ /* 0x000fe20000001447 */
[-C--:B------:R-:W-:Y:S01]  /*7bd0*/  IMAD R18, R51, R50.reuse, R18 ;  /* 0x0000003233127224 */ /* 0x080fe200078e0212 */
[----:B------:R-:W-:Y:S01]  /*7be0*/  SHF.R.S32.HI R51, RZ, 0x18, R61 ;  /* 0x00000018ff337819 */ /* 0x000fe2000001143d */
[----:B------:R-:W-:Y:S01]  /*7bf0*/  IMAD R21, R46, R25, RZ ;  /* 0x000000192e157224 */ /* 0x000fe200078e02ff */
[----:B------:R-:W-:Y:S01]  /*7c00*/  SHF.R.S32.HI R49, RZ, 0x18, R49 ;  /* 0x00000018ff317819 */ /* 0x000fe20000011431 */
[----:B------:R-:W-:Y:S01]  /*7c10*/  IMAD R23, R52, R50, R23 ;  /* 0x0000003234177224 */ /* 0x000fe200078e0217 */
[----:B------:R1:W-:Y:S01]  /*7c20*/  STS.128 [R95+UR49+0x5200], R68 ;  /* 0x005200445f007988 */ /* 0x0003e20008000c31 */
[----:B------:R-:W-:Y:S01]  /*7c30*/  IMAD R22, R46, R26, RZ ;  /* 0x0000001a2e167224 */ /* 0x000fe200078e02ff */
[----:B------:R-:W-:Y:S01]  /*7c40*/  SHF.L.U32 R52, R62, 0x10, RZ ;  /* 0x000000103e347819 */ /* 0x000fe200000006ff */
[----:B------:R-:W-:Y:S01]  /*7c50*/  IMAD R20, R53, R50, R20 ;  /* 0x0000003235147224 */ /* 0x000fe200078e0214 */
[----:B------:R-:W-:Y:S01]  /*7c60*/  I2IP.S8.S32.SAT R76, R23, R18, RZ ;  /* 0x00000012174c7239 */ /* 0x000fe200000014ff */
[----:B------:R-:W-:Y:S01]  /*7c70*/  IMAD R27, R46, R27, RZ ;  /* 0x0000001b2e1b7224 */ /* 0x000fe200078e02ff */
[----:B------:R-:W-:Y:S01]  /*7c80*/  PRMT R53, R62, 0x8880, RZ ;  /* 0x000088803e357816 */ /* 0x000fe200000000ff */
[----:B------:R-:W-:Y:S01]  /*7c90*/  IMAD R21, R54, R50, R21 ;  /* 0x0000003236157224 */ /* 0x000fe200078e0215 */
[----:B------:R-:W-:Y:S01]  /*7ca0*/  I2IP.S8.S32.SAT R76, R17, R16, R76 ;  /* 0x00000010114c7239 */ /* 0x000fe2000000144c */
[C---:B------:R-:W-:Y:S01]  /*7cb0*/  IMAD R24, R46.reuse, R28, RZ ;  /* 0x0000001c2e187224 */ /* 0x040fe200078e02ff */
[----:B------:R-:W-:Y:S01]  /*7cc0*/  SHF.R.S32.HI R52, RZ, 0x18, R52 ;  /* 0x00000018ff347819 */ /* 0x000fe20000011434 */
[-C--:B------:R-:W-:Y:S01]  /*7cd0*/  IMAD R22, R49, R50.reuse, R22 ;  /* 0x0000003231167224 */ /* 0x080fe200078e0216 */
[----:B------:R-:W-:Y:S01]  /*7ce0*/  SHF.R.S32.HI R49, RZ, 0x18, R62 ;  /* 0x00000018ff317819 */ /* 0x000fe2000001143e */
[C---:B------:R-:W-:Y:S01]  /*7cf0*/  IMAD R25, R46.reuse, R29, RZ ;  /* 0x0000001d2e197224 */ /* 0x040fe200078e02ff */
[----:B------:R-:W-:Y:S01]  /*7d00*/  SHF.R.S32.HI R54, RZ, 0x18, R63 ;  /* 0x00000018ff367819 */ /* 0x000fe2000001143f */
[-C--:B------:R-:W-:Y:S01]  /*7d10*/  IMAD R27, R51, R50.reuse, R27 ;  /* 0x00000032331b7224 */ /* 0x080fe200078e021b */
[----:B------:R-:W-:Y:S01]  /*7d20*/  PRMT R51, R63, 0x8880, RZ ;  /* 0x000088803f337816 */ /* 0x000fe200000000ff */
[----:B------:R-:W-:Y:S01]  /*7d30*/  IMAD R24, R53, R50, R24 ;  /* 0x0000003235187224 */ /* 0x000fe200078e0218 */
[----:B------:R-:W-:Y:S01]  /*7d40*/  SHF.L.U32 R53, R63, 0x8, RZ ;  /* 0x000000083f357819 */ /* 0x000fe200000006ff */
[----:B------:R-:W-:Y:S01]  /*7d50*/  IMAD R26, R46, R30, RZ ;  /* 0x0000001e2e1a7224 */ /* 0x000fe200078e02ff */
[----:B------:R-:W-:Y:S01]  /*7d60*/  I2IP.S8.S32.SAT R73, R27, R22, RZ ;  /* 0x000000161b497239 */ /* 0x000fe200000014ff */
[----:B------:R-:W-:Y:S01]  /*7d70*/  IMAD R25, R52, R50, R25 ;  /* 0x0000003234197224 */ /* 0x000fe200078e0219 */
[----:B------:R-:W-:Y:S01]  /*7d80*/  SHF.L.U32 R52, R63, 0x10, RZ ;  /* 0x000000103f347819 */ /* 0x000fe200000006ff */
[C---:B------:R-:W-:Y:S01]  /*7d90*/  IMAD R31, R46.reuse, R31, RZ ;  /* 0x0000001f2e1f7224 */ /* 0x040fe200078e02ff */
[----:B------:R-:W-:Y:S01]  /*7da0*/  SHF.R.S32.HI R53, RZ, 0x18, R53 ;  /* 0x00000018ff357819 */ /* 0x000fe20000011435 */
[C---:B------:R-:W-:Y:S01]  /*7db0*/  IMAD R28, R46.reuse, R32, RZ ;  /* 0x000000202e1c7224 */ /* 0x040fe200078e02ff */
[----:B------:R-:W-:Y:S01]  /*7dc0*/  SHF.R.S32.HI R52, RZ, 0x18, R52 ;  /* 0x00000018ff347819 */ /* 0x000fe20000011434 */
[----:B------:R-:W-:Y:S01]  /*7dd0*/  IMAD R26, R55, R50, R26 ;  /* 0x00000032371a7224 */ /* 0x000fe200078e021a */
[----:B------:R-:W-:Y:S01]  /*7de0*/  I2IP.S8.S32.SAT R77, R21, R20, R73 ;  /* 0x00000014154d7239 */ /* 0x000fe20000001449 */
[----:B------:R-:W-:Y:S01]  /*7df0*/  IMAD R29, R46, R33, RZ ;  /* 0x000000212e1d7224 */ /* 0x000fe200078e02ff */
[----:B------:R-:W-:Y:S01]  /*7e00*/  LEA R73, R100, UR49, 0x3 ;  /* 0x0000003164497c11 */ /* 0x000fe2000f8e18ff */
        /* <DEDUP_REMOVED lines=8> */
[----:B------:R-:W-:Y:S01]  /*7e90*/  @P6 SHF.L.U32 R74, R99, 0x1f, RZ ;  /* 0x0000001f634a6819 */ /* 0x000fe200000006ff */
        /* <DEDUP_REMOVED lines=12> */
[----:B------:R-:W-:Y:S02]  /*7f60*/  UIADD3 UR12, UP0, UPT, UR52, 0x680, URZ ;  /* 0x00000680340c7890 */ /* 0x000fe4000ff1e0ff */
[----:B------:R-:W-:Y:S02]  /*7f70*/  UIADD3 UR9, UPT, UPT, UR41, 0x20, URZ ;  /* 0x0000002029097890 */ /* 0x000fe4000fffe0ff */
[----:B------:R-:W-:Y:S02]  /*7f80*/  UIADD3 UR8, UPT, UPT, UR49, 0x5200, URZ ;  /* 0x0000520031087890 */ /* 0x000fe4000fffe0ff */
[----:B------:R-:W-:Y:S01]  /*7f90*/  UIADD3.X UR13, UPT, UPT, URZ, UR53, URZ, UP0, !UPT ;  /* 0x00000035ff0d7290 */ /* 0x000fe200087fe4ff */
[----:B------:R-:W-:Y:S01]  /*7fa0*/  UMOV UR10, UR42 ;  /* 0x0000002a000a7c82 */ /* 0x000fe20008000000 */
[----:B------:R-:W-:Y:S01]  /*7fb0*/  UMOV UR11, UR36 ;  /* 0x00000024000b7c82 */ /* 0x000fe20008000000 */
[----:B------:R-:W-:Y:S02]  /*7fc0*/  UIADD3 UR5, UPT, UPT, UR41, 0xa0, URZ ;  /* 0x000000a029057890 */ /* 0x000fe4000fffe0ff */
[----:B------:R-:W-:Y:S01]  /*7fd0*/  UIADD3 UR4, UPT, UPT, UR49, 0x5a00, URZ ;  /* 0x00005a0031047890 */ /* 0x000fe2000fffe0ff */
[----:B------:R-:W-:Y:S03]  /*7fe0*/  UMOV UR6, UR42 ;  /* 0x0000002a00067c82 */ /* 0x000fe60008000000 */
[----:B------:R2:W-:Y:S01]  /*7ff0*/  UTMASTG.3D [UR8], [UR12] ;  /* 0x000000080c0073b5 */ /* 0x0005e20008010000 */
[----:B------:R-:W-:Y:S04]  /*8000*/  UMOV UR7, UR36 ;  /* 0x0000002400077c82 */ /* 0x000fe80008000000 */
[----:B------:R2:W-:Y:S01]  /*8010*/  UTMASTG.3D [UR4], [UR12] ;  /* 0x000000040c0073b5 */ /* 0x0005e20008010000 */
[----:B------:R0:W-:Y:S01]  /*8020*/  UTMACMDFLUSH ;  /* 0x00000000000079b7 */ /* 0x0001e20000000000 */
[----:B--2---:R-:W-:Y:S04]  /*8030*/  DEPBAR.LE SB0, 0x1 ;  /* 0x000080400000791a */ /* 0x004fe80000000000 */
.L_x_129:
[----:B------:R-:W-:Y:S05]  /*8040*/  BSYNC.RECONVERGENT B0 ;  /* 0x0000000000007941 */ /* 0x000fea0003800200 */
.L_x_128:
        /* <DEDUP_REMOVED lines=14> */
.L_x_133:
[----:B------:R-:W-:Y:S05]  /*8130*/  BSYNC B0 ;  /* 0x0000000000007941 */ /* 0x000fea0003800000 */
.L_x_132:
        /* <DEDUP_REMOVED lines=18> */
.L_x_131:
[----:B------:R-:W-:Y:S05]  /*8260*/  BSYNC B1 ;  /* 0x0000000000017941 */ /* 0x000fea0003800000 */
.L_x_130:
        /* <DEDUP_REMOVED lines=21> */
.L_x_135:
        /* <DEDUP_REMOVED lines=8> */
[----:B------:R-:W-:Y:S02]  /*8440*/  ISETP.NE.AND P6, PT, R72, RZ, PT ;  /* 0x000000ff4800720c */ /* 0x000fe40003fc5270 */
[----:B------:R-:W-:Y:S01]  /*8450*/  SHF.R.S32.HI R53, RZ, 0x18, R53 ;  /* 0x00000018ff357819 */ /* 0x000fe20000011435 */
[----:B------:R-:W2:Y:S01]  /*8460*/  LDTM.x32 R4, tmem[UR4+0x40] ;  /* 0x00004004000479ee */ /* 0x000ea200082c0000 */
[----:B------:R-:W-:Y:S02]  /*8470*/  SHF.R.S32.HI R54, RZ, 0x18, R58 ;  /* 0x00000018ff367819 */ /* 0x000fe4000001143a */
[----:B----4-:R-:W-:Y:S02]  /*8480*/  SHF.L.U32 R55, R62, 0x8, RZ ;  /* 0x000000083e377819 */ /* 0x010fe400000006ff */
[----:B------:R-:W-:Y:S02]  /*8490*/  ISETP.NE.AND P0, PT, R104, RZ, PT ;  /* 0x000000ff6800720c */ /* 0x000fe40003f05270 */
[----:B------:R-:W-:Y:S01]  /*84a0*/  SHF.R.S32.HI R55, RZ, 0x18, R55 ;  /* 0x00000018ff377819 */ /* 0x000fe20000011437 */
        /* <DEDUP_REMOVED lines=132> */
[----:B------:R-:W-:Y:S02]  /*8cf0*/  UIADD3 UR12, UP0, UPT, UR52, 0x680, URZ ;  /* 0x00000680340c7890 */ /* 0x000fe4000ff1e0ff */
[----:B------:R-:W-:Y:S02]  /*8d00*/  UIADD3 UR5, UPT, UPT, UR41, 0x40, URZ ;  /* 0x0000004029057890 */ /* 0x000fe4000fffe0ff */
[----:B------:R-:W-:Y:S01]  /*8d10*/  MOV R103, UR4 ;  /* 0x0000000400677c02 */ /* 0x000fe20008000f00 */
[----:B------:R-:W-:Y:S01]  /*8d20*/  UIADD3.X UR13, UPT, UPT, URZ, UR53, URZ, UP0, !UPT ;  /* 0x00000035ff0d7290 */ /* 0x000fe200087fe4ff */
[----:B------:R-:W-:Y:S02]  /*8d30*/  UMOV UR6, UR42 ;  /* 0x0000002a00067c82 */ /* 0x000fe40008000000 */
[----:B------:R-:W-:Y:S01]  /*8d40*/  R2UR UR4, R103 ;  /* 0x00000000670472ca */ /* 0x000fe200000e0000 */
[----:B------:R-:W-:Y:S01]  /*8d50*/  UMOV UR7, UR36 ;  /* 0x0000002400077c82 */ /* 0x000fe20008000000 */
[----:B------:R-:W-:Y:S02]  /*8d60*/  UIADD3 UR9, UPT, UPT, UR41, 0xc0, URZ ;  /* 0x000000c029097890 */ /* 0x000fe4000fffe0ff */
[----:B------:R-:W-:Y:S01]  /*8d70*/  UIADD3 UR8, UPT, UPT, UR49, 0x4a00, URZ ;  /* 0x00004a0031087890 */ /* 0x000fe2000fffe0ff */
[----:B------:R-:W-:Y:S01]  /*8d80*/  UMOV UR10, UR42 ;  /* 0x0000002a000a7c82 */ /* 0x000fe20008000000 */
[----:B------:R-:W-:Y:S07]  /*8d90*/  UMOV UR11, UR36 ;  /* 0x00000024000b7c82 */ /* 0x000fee0008000000 */
[----:B------:R2:W-:Y:S01]  /*8da0*/  UTMASTG.3D [UR4], [UR12] ;  /* 0x000000040c0073b5 */ /* 0x0005e20008010000 */
[----:B------:R2:W-:Y:S01]  /*8db0*/  UTMASTG.3D [UR8], [UR12] ;  /* 0x000000080c0073b5 */ /* 0x0005e20008010000 */
[----:B------:R0:W-:Y:S01]  /*8dc0*/  UTMACMDFLUSH ;  /* 0x00000000000079b7 */ /* 0x0001e20000000000 */
[----:B--2---:R-:W-:Y:S04]  /*8dd0*/  DEPBAR.LE SB0, 0x1 ;  /* 0x000080400000791a */ /* 0x004fe80000000000 */
.L_x_137:
[----:B------:R-:W-:Y:S05]  /*8de0*/  BSYNC.RECONVERGENT B0 ;  /* 0x0000000000007941 */ /* 0x000fea0003800200 */
.L_x_136:
        /* <DEDUP_REMOVED lines=14> */
.L_x_141:
[----:B------:R-:W-:Y:S05]  /*8ed0*/  BSYNC B0 ;  /* 0x0000000000007941 */ /* 0x000fea0003800000 */
.L_x_140:
        /* <DEDUP_REMOVED lines=18> */
.L_x_139:
[----:B------:R-:W-:Y:S05]  /*9000*/  BSYNC B1 ;  /* 0x0000000000017941 */ /* 0x000fea0003800000 */
.L_x_138:
        /* <DEDUP_REMOVED lines=21> */
.L_x_143:
[----:B------:R-:W-:Y:S01]  /*9160*/  ISETP.NE.AND P0, PT, R104, RZ, PT ;  /* 0x000000ff6800720c */ /* 0x000fe20003f05270 */
[----:B------:R-:W-:Y:S05]  /*9170*/  WARPSYNC.ALL ;  /* 0x0000000000007948 */ /* 0x000fea0003800000 */
[----:B------:R-:W-:Y:S01]  /*9180*/  R2UR UR4, R48 ;  /* 0x00000000300472ca */ /* 0x000fe200000e0000 */
[----:B------:R-:W-:Y:S01]  /*9190*/  IMAD.U32 R77, R58, 0x10000, RZ ;  /* 0x000100003a4d7824 */ /* 0x000fe200078e00ff */
[----:B------:R-:W-:Y:S01]  /*91a0*/  SHF.L.U32 R51, R56, 0x10, RZ ;  /* 0x0000001038337819 */ /* 0x000fe200000006ff */
[----:B----4-:R-:W-:Y:S01]  /*91b0*/  IMAD.U32 R76, R60, 0x10000, RZ ;  /* 0x000100003c4c7824 */ /* 0x010fe200078e00ff */
[----:B------:R-:W-:Y:S01]  /*91c0*/  PRMT R49, R56, 0x8880, RZ ;  /* 0x0000888038317816 */ /* 0x000fe200000000ff */
[----:B------:R-:W-:Y:S01]  /*91d0*/  IMAD.U32 R66, R62, 0x10000, RZ ;  /* 0x000100003e427824 */ /* 0x000fe200078e00ff */
[----:B------:R-:W-:Y:S01]  /*91e0*/  SHF.L.U32 R52, R56, 0x8, RZ ;  /* 0x0000000838347819 */ /* 0x000fe200000006ff */
[----:B------:R-:W-:Y:S01]  /*91f0*/  BSSY.RECONVERGENT B0, `(.L_x_144) ;  /* 0x00000a0000007945 */ /* 0x000fe20003800200 */
[----:B------:R-:W-:Y:S02]  /*9200*/  SHF.R.S32.HI R51, RZ, 0x18, R51 ;  /* 0x00000018ff337819 */ /* 0x000fe40000011433 */
[C---:B------:R-:W-:Y:S02]  /*9210*/  PRMT R82, R57.reuse, 0x8880, RZ ;  /* 0x0000888039527816 */ /* 0x040fe400000000ff */
[----:B------:R-:W-:Y:S01]  /*9220*/  SHF.R.S32.HI R52, RZ, 0x18, R52 ;  /* 0x00000018ff347819 */ /* 0x000fe20000011434 */
[----:B------:R-:W2:Y:S01]  /*9230*/  LDTM.x32 R4, tmem[UR4+0x60] ;  /* 0x00006004000479ee */ /* 0x000ea200082c0000 */
[----:B------:R-:W-:Y:S01]  /*9240*/  NOP ;  /* 0x0000000000007918 */ /* 0x000fe20000000000 */
[----:B------:R-:W-:Y:S02]  /*9250*/  IADD3 R106, PT, PT, R106, 0x110, RZ ;  /* 0x000001106a6a7810 */ /* 0x000fe40007ffe0ff */
[----:B------:R-:W-:Y:S02]  /*9260*/  SHF.R.S32.HI R53, RZ, 0x18, R56 ;  /* 0x00000018ff357819 */ /* 0x000fe40000011438 */
[----:B------:R-:W-:Y:S02]  /*9270*/  LOP3.LUT R106, R106, 0xfefffff8, RZ, 0xc0, !PT ;  /* 0xfefffff86a6a7812 */ /* 0x000fe400078ec0ff */
[----:B------:R-:W-:Y:S02]  /*9280*/  SHF.L.U32 R81, R57, 0x10, RZ ;  /* 0x0000001039517819 */ /* 0x000fe400000006ff */
[----:B--2---:R2:W-:Y:S01]  /*9290*/  SYNCS.ARRIVE.TRANS64.RED.A1T0 RZ, [R106+URZ], RZ ;  /* 0x000000ff6aff79a7 */ /* 0x0045e200081004ff */
[----:B------:R-:W-:Y:S02]  /*92a0*/  PRMT R79, R58, 0x8880, RZ ;  /* 0x000088803a4f7816 */ /* 0x000fe400000000ff */
[----:B------:R-:W-:Y:S02]  /*92b0*/  SHF.R.S32.HI R54, RZ, 0x18, R57 ;  /* 0x00000018ff367819 */ /* 0x000fe40000011439 */
[C---:B-1----:R-:W-:Y:S02]  /*92c0*/  PRMT R73, R59.reuse, 0x8880, RZ ;  /* 0x000088803b497816 */ /* 0x042fe400000000ff */
[----:B------:R-:W-:Y:S02]  /*92d0*/  SHF.R.S32.HI R55, RZ, 0x18, R58 ;  /* 0x00000018ff377819 */ /* 0x000fe4000001143a */
[----:B------:R-:W-:Y:S02]  /*92e0*/  SHF.L.U32 R72, R59, 0x10, RZ ;  /* 0x000000103b487819 */ /* 0x000fe400000006ff */
[----:B------:R-:W-:Y:S02]  /*92f0*/  PRMT R78, R60, 0x8880, RZ ;  /* 0x000088803c4e7816 */ /* 0x000fe400000000ff */
[----:B------:R-:W-:Y:S01]  /*9300*/  SHF.R.S32.HI R56, RZ, 0x18, R59 ;  /* 0x00000018ff387819 */ /* 0x000fe2000001143b */
[C---:B------:R-:W-:Y:S01]  /*9310*/  IMAD R0, R46.reuse, R4, RZ ;  /* 0x000000042e007224 */ /* 0x040fe200078e02ff */
[C---:B------:R-:W-:Y:S01]  /*9320*/  PRMT R70, R61.reuse, 0x8880, RZ ;  /* 0x000088803d467816 */ /* 0x040fe200000000ff */
[C---:B------:R-:W-:Y:S01]  /*9330*/  IMAD R2, R46.reuse, R5, RZ ;  /* 0x000000052e027224 */ /* 0x040fe200078e02ff */
[----:B------:R-:W-:Y:S01]  /*9340*/  SHF.L.U32 R69, R61, 0x10, RZ ;  /* 0x000000103d457819 */ /* 0x000fe200000006ff */
[----:B------:R-:W-:Y:S01]  /*9350*/  IMAD R3, R46, R6, RZ ;  /* 0x000000062e037224 */ /* 0x000fe200078e02ff */
[----:B------:R-:W-:Y:S01]  /*9360*/  PRMT R67, R62, 0x8880, RZ ;  /* 0x000088803e437816 */ /* 0x000fe200000000ff */
[-C--:B------:R-:W-:Y:S01]  /*9370*/  IMAD R0, R49, R50.reuse, R0 ;  /* 0x0000003231007224 */ /* 0x080fe200078e0200 */
[----:B------:R-:W-:Y:S01]  /*9380*/  PRMT R64, R63, 0x8880, RZ ;  /* 0x000088803f407816 */ /* 0x000fe200000000ff */
[----:B------:R-:W-:Y:S01]  /*9390*/  IMAD R7, R46, R7, RZ ;  /* 0x000000072e077224 */ /* 0x000fe200078e02ff */
[----:B------:R-:W-:Y:S01]  /*93a0*/  SHF.L.U32 R80, R57, 0x8, RZ ;  /* 0x0000000839507819 */ /* 0x000fe200000006ff */
[-C--:B------:R-:W-:Y:S01]  /*93b0*/  IMAD R2, R51, R50.reuse, R2 ;  /* 0x0000003233027224 */ /* 0x080fe200078e0202 */
[----:B------:R-:W-:Y:S01]  /*93c0*/  SHF.R.S32.HI R51, RZ, 0x18, R81 ;  /* 0x00000018ff337819 */ /* 0x000fe20000011451 */
[----:B------:R-:W-:Y:S01]  /*93d0*/  IMAD R3, R52, R50, R3 ;  /* 0x0000003234037224 */ /* 0x000fe200078e0203 */
[----:B------:R-:W-:Y:S01]  /*93e0*/  SHF.R.S32.HI R52, RZ, 0x18, R72 ;  /* 0x00000018ff347819 */ /* 0x000fe20000011448 */
[----:B------:R-:W-:Y:S01]  /*93f0*/  IMAD.MOV.U32 R49, RZ, RZ, R82 ;  /* 0x000000ffff317224 */ /* 0x000fe200078e0052 */
[----:B------:R-:W-:Y:S01]  /*9400*/  SHF.R.S32.HI R57, RZ, 0x18, R60 ;  /* 0x00000018ff397819 */ /* 0x000fe2000001143c */
[----:B------:R-:W-:Y:S01]  /*9410*/  IMAD R8, R46, R8, RZ ;  /* 0x000000082e087224 */ /* 0x000fe200078e02ff */
[----:B------:R-:W-:Y:S01]  /*9420*/  SHF.L.U32 R74, R58, 0x8, RZ ;  /* 0x000000083a4a7819 */ /* 0x000fe200000006ff */
[----:B------:R-:W-:Y:S01]  /*9430*/  IMAD R7, R53, R50, R7 ;  /* 0x0000003235077224 */ /* 0x000fe200078e0207 */
[----:B------:R-:W-:Y:S01]  /*9440*/  SHF.R.S32.HI R53, RZ, 0x18, R80 ;  /* 0x00000018ff357819 */ /* 0x000fe20000011450 */
[C---:B------:R-:W-:Y:S01]  /*9450*/  IMAD R9, R46.reuse, R9, RZ ;  /* 0x000000092e097224 */ /* 0x040fe200078e02ff */
[----:B------:R-:W-:Y:S01]  /*9460*/  SHF.R.S32.HI R58, RZ, 0x18, R61 ;  /* 0x00000018ff3a7819 */ /* 0x000fe2000001143d */
[C---:B------:R-:W-:Y:S01]  /*9470*/  IMAD R10, R46.reuse, R10, RZ ;  /* 0x0000000a2e0a7224 */ /* 0x040fe200078e02ff */
[----:B------:R-:W-:Y:S01]  /*9480*/  I2IP.S8.S32.SAT R109, R7, R3, RZ ;  /* 0x00000003076d7239 */ /* 0x000fe200000014ff */
[----:B------:R-:W-:Y:S01]  /*9490*/  IMAD R8, R49, R50, R8 ;  /* 0x0000003231087224 */ /* 0x000fe200078e0208 */
[----:B------:R-:W-:Y:S01]  /*94a0*/  MOV R49, R79 ;  /* 0x0000004f00317202 */ /* 0x000fe20000000f00 */
[----:B------:R-:W-:Y:S01]  /*94b0*/  IMAD R11, R46, R11, RZ ;  /* 0x0000000b2e0b7224 */ /* 0x000fe200078e02ff */
[----:B------:R-:W-:Y:S01]  /*94c0*/  I2IP.S8.S32.SAT R112, R2, R0, R109 ;  /* 0x0000000002707239 */ /* 0x000fe2000000146d */
[-C--:B------:R-:W-:Y:S01]  /*94d0*/  IMAD R9, R51, R50.reuse, R9 ;  /* 0x0000003233097224 */ /* 0x080fe200078e0209 */
[----:B------:R-:W-:Y:S01]  /*94e0*/  SHF.R.S32.HI R51, RZ, 0x18, R77 ;  /* 0x00000018ff337819 */ /* 0x000fe2000001144d */
[----:B------:R-:W-:Y:S01]  /*94f0*/  IMAD R10, R53, R50, R10 ;  /* 0x00000032350a7224 */ /* 0x000fe200078e020a */
[----:B------:R-:W-:Y:S01]  /*9500*/  SHF.L.U32 R71, R59, 0x8, RZ ;  /* 0x000000083b477819 */ /* 0x000fe200000006ff */
[----:B------:R-:W-:Y:S01]  /*9510*/  IMAD R4, R46, R12, RZ ;  /* 0x0000000c2e047224 */ /* 0x000fe200078e02ff */
[----:B------:R-:W-:Y:S01]  /*9520*/  SHF.R.S32.HI R59, RZ, 0x18, R62 ;  /* 0x00000018ff3b7819 */ /* 0x000fe2000001143e */
[-C--:B------:R-:W-:Y:S01]  /*9530*/  IMAD R11, R54, R50.reuse, R11 ;  /* 0x00000032360b7224 */ /* 0x080fe200078e020b */
[----:B------:R-:W-:Y:S01]  /*9540*/  SHF.R.S32.HI R53, RZ, 0x18, R71 ;  /* 0x00000018ff357819 */ /* 0x000fe20000011447 */
[----:B------:R-:W-:Y:S01]  /*9550*/  IMAD R5, R46, R13, RZ ;  /* 0x0000000d2e057224 */ /* 0x000fe200078e02ff */
[----:B------:R-:W-:Y:S01]  /*9560*/  SHF.L.U32 R75, R60, 0x8, RZ ;  /* 0x000000083c4b7819 */ /* 0x000fe200000006ff */
[----:B------:R-:W-:Y:S01]  /*9570*/  IMAD R4, R49, R50, R4 ;  /* 0x0000003231047224 */ /* 0x000fe200078e0204 */
[----:B------:R-:W-:Y:S01]  /*9580*/  SHF.R.S32.HI R49, RZ, 0x18, R74 ;  /* 0x00000018ff317819 */ /* 0x000fe2000001144a */
[C---:B------:R-:W-:Y:S01]  /*9590*/  IMAD R6, R46.reuse, R14, RZ ;  /* 0x0000000e2e067224 */ /* 0x040fe200078e02ff */
[----:B------:R-:W-:Y:S01]  /*95a0*/  I2IP.S8.S32.SAT R113, R11, R10, RZ ;  /* 0x0000000a0b717239 */ /* 0x000fe200000014ff */
[C---:B------:R-:W-:Y:S01]  /*95b0*/  IMAD R15, R46.reuse, R15, RZ ;  /* 0x0000000f2e0f7224 */ /* 0x040fe200078e02ff */
[----:B------:R-:W-:Y:S01]  /*95c0*/  SHF.R.S32.HI R60, RZ, 0x18, R63 ;  /* 0x00000018ff3c7819 */ /* 0x000fe2000001143f */
[----:B------:R-:W-:Y:S01]  /*95d0*/  IMAD R5, R51, R50, R5 ;  /* 0x0000003233057224 */ /* 0x000fe200078e0205 */
[----:B------:R-:W-:Y:S01]  /*95e0*/  MOV R51, R73 ;  /* 0x0000004900337202 */ /* 0x000fe20000000f00 */
[C---:B------:R-:W-:Y:S01]  /*95f0*/  IMAD R12, R46.reuse, R16, RZ ;  /* 0x000000102e0c7224 */ /* 0x040fe200078e02ff */
[----:B------:R-:W-:Y:S01]  /*9600*/  I2IP.S8.S32.SAT R113, R9, R8, R113 ;  /* 0x0000000809717239 */ /* 0x000fe20000001471 */
[----:B------:R-:W-:Y:S01]  /*9610*/  IMAD R6, R49, R50, R6 ;  /* 0x0000003231067224 */ /* 0x000fe200078e0206 */
[----:B------:R-:W-:Y:S01]  /*9620*/  MOV R49, R78 ;  /* 0x0000004e00317202 */ /* 0x000fe20000000f00 */
[----:B------:R-:W-:Y:S01]  /*9630*/  IMAD R13, R46, R17, RZ ;  /* 0x000000112e0d7224 */ /* 0x000fe200078e02ff */
[----:B------:R-:W-:Y:S01]  /*9640*/  SHF.L.U32 R68, R61, 0x8, RZ ;  /* 0x000000083d447819 */ /* 0x000fe200000006ff */
[----:B------:R-:W-:Y:S01]  /*9650*/  IMAD R15, R55, R50, R15 ;  /* 0x00000032370f7224 */ /* 0x000fe200078e020f */
[----:B------:R-:W-:Y:S01]  /*9660*/  SHF.L.U32 R65, R62, 0x8, RZ ;  /* 0x000000083e417819 */ /* 0x000fe200000006ff */
[C---:B------:R-:W-:Y:S01]  /*9670*/  IMAD R14, R46.reuse, R18, RZ ;  /* 0x000000122e0e7224 */ /* 0x040fe200078e02ff */
[----:B------:R-:W-:Y:S01]  /*9680*/  SHF.L.U32 R62, R63, 0x10, RZ ;  /* 0x000000103f3e7819 */ /* 0x000fe200000006ff */
[----:B------:R-:W-:Y:S01]  /*9690*/  IMAD R12, R51, R50, R12 ;  /* 0x00000032330c7224 */ /* 0x000fe200078e020c */
[----:B------:R-:W-:Y:S01]  /*96a0*/  I2IP.S8.S32.SAT R114, R15, R6, RZ ;  /* 0x000000060f727239 */ /* 0x000fe200000014ff */
[----:B------:R-:W-:Y:S01]  /*96b0*/  IMAD R19, R46, R19, RZ ;  /* 0x000000132e137224 */ /* 0x000fe200078e02ff */
[----:B------:R-:W-:Y:S01]  /*96c0*/  SHF.R.S32.HI R51, RZ, 0x18, R76 ;  /* 0x00000018ff337819 */ /* 0x000fe2000001144c */
[----:B------:R-:W-:Y:S01]  /*96d0*/  IMAD R13, R52, R50, R13 ;  /* 0x00000032340d7224 */ /* 0x000fe200078e020d */
[----:B------:R-:W-:Y:S01]  /*96e0*/  I2IP.S8.S32.SAT R114, R5, R4, R114 ;  /* 0x0000000405727239 */ /* 0x000fe20000001472 */
[C---:B------:R-:W-:Y:S01]  /*96f0*/  IMAD R16, R46.reuse, R20, RZ ;  /* 0x000000142e107224 */ /* 0x040fe200078e02ff */
[----:B------:R-:W-:Y:S01]  /*9700*/  SHF.R.S32.HI R52, RZ, 0x18, R62 ;  /* 0x00000018ff347819 */ /* 0x000fe2000001143e */
[-C--:B------:R-:W-:Y:S01]  /*9710*/  IMAD R14, R53, R50.reuse, R14 ;  /* 0x00000032350e7224 */ /* 0x080fe200078e020e */
[----:B------:R-:W-:Y:S01]  /*9720*/  SHF.R.S32.HI R53, RZ, 0x18, R75 ;  /* 0x00000018ff357819 */ /* 0x000fe2000001144b */
[----:B------:R-:W-:Y:S01]  /*9730*/  IMAD R17, R46, R21, RZ ;  /* 0x000000152e117224 */ /* 0x000fe200078e02ff */
[----:B------:R-:W-:Y:S01]  /*9740*/  SHF.L.U32 R61, R63, 0x8, RZ ;  /* 0x000000083f3d7819 */ /* 0x000fe200000006ff */
[----:B------:R-:W-:Y:S01]  /*9750*/  IMAD R19, R56, R50, R19 ;  /* 0x0000003238137224 */ /* 0x000fe200078e0213 */
[----:B------:R-:W-:Y:S01]  /*9760*/  IADD3 R44, PT, PT, R44, 0x1, RZ ;  /* 0x000000012c2c7810 */ /* 0x000fe20007ffe0ff */
[C---:B------:R-:W-:Y:S02]  /*9770*/  IMAD R18, R46.reuse, R22, RZ ;  /* 0x000000162e127224 */ /* 0x040fe400078e02ff */
[----:B------:R-:W-:Y:S01]  /*9780*/  IMAD R16, R49, R50, R16 ;  /* 0x0000003231107224 */ /* 0x000fe200078e0210 */
[----:B------:R-:W-:Y:S01]  /*9790*/  I2IP.S8.S32.SAT R115, R19, R14, RZ ;  /* 0x0000000e13737239 */ /* 0x000fe200000014ff */
[C---:B------:R-:W-:Y:S02]  /*97a0*/  IMAD R23, R46.reuse, R23, RZ ;  /* 0x000000172e177224 */ /* 0x040fe400078e02ff */
[----:B------:R-:W-:Y:S01]  /*97b0*/  IMAD R17, R51, R50, R17 ;  /* 0x0000003233117224 */ /* 0x000fe200078e0211 */
[----:B------:R-:W-:Y:S01]  /*97c0*/  I2IP.S8.S32.SAT R115, R13, R12, R115 ;  /* 0x0000000c0d737239 */ /* 0x000fe20000001473 */
[C---:B------:R-:W-:Y:S01]  /*97d0*/  IMAD R20, R46.reuse, R24, RZ ;  /* 0x000000182e147224 */ /* 0x040fe200078e02ff */
[----:B------:R-:W-:Y:S01]  /*97e0*/  SHF.R.S32.HI R51, RZ, 0x18, R69 ;  /* 0x00000018ff337819 */ /* 0x000fe20000011445 */
[-C--:B------:R-:W-:Y:S01]  /*97f0*/  IMAD R18, R53, R50.reuse, R18 ;  /* 0x0000003235127224 */ /* 0x080fe200078e0212 */
[----:B------:R-:W-:Y:S01]  /*9800*/  SHF.R.S32.HI R53, RZ, 0x18, R68 ;  /* 0x00000018ff357819 */ /* 0x000fe20000011444 */
[----:B------:R-:W-:Y:S01]  /*9810*/  IMAD.MOV.U32 R49, RZ, RZ, R70 ;  /* 0x000000ffff317224 */ /* 0x000fe200078e0046 */
[----:B------:R2:W-:Y:S01]  /*9820*/  STS.128 [R95+UR49+0x5200], R112 ;  /* 0x005200705f007988 */ /* 0x0005e20008000c31 */
[C---:B------:R-:W-:Y:S02]  /*9830*/  IMAD R21, R46.reuse, R25, RZ ;  /* 0x000000192e157224 */ /* 0x040fe400078e02ff */
[----:B------:R-:W-:Y:S02]  /*9840*/  IMAD R23, R57, R50, R23 ;  /* 0x0000003239177224 */ /* 0x000fe400078e0217 */
[C---:B------:R-:W-:Y:S02]  /*9850*/  IMAD R22, R46.reuse, R26, RZ ;  /* 0x0000001a2e167224 */ /* 0x040fe400078e02ff */
[----:B------:R-:W-:Y:S01]  /*9860*/  IMAD R20, R49, R50, R20 ;  /* 0x0000003231147224 */ /* 0x000fe200078e0214 */
[----:B------:R-:W-:Y:S01]  /*9870*/  I2IP.S8.S32.SAT R116, R23, R18, RZ ;  /* 0x0000001217747239 */ /* 0x000fe200000014ff */
[C---:B------:R-:W-:Y:S01]  /*9880*/  IMAD R27, R46.reuse, R27, RZ ;  /* 0x0000001b2e1b7224 */ /* 0x040fe200078e02ff */
[----:B------:R-:W-:Y:S01]  /*9890*/  MOV R49, R67 ;  /* 0x0000004300317202 */ /* 0x000fe20000000f00 */
[----:B------:R-:W-:Y:S01]  /*98a0*/  IMAD R21, R51, R50, R21 ;  /* 0x0000003233157224 */ /* 0x000fe200078e0215 */
[----:B------:R-:W-:Y:S01]  /*98b0*/  I2IP.S8.S32.SAT R116, R17, R16, R116 ;  /* 0x0000001011747239 */ /* 0x000fe20000001474 */
[----:B------:R-:W-:Y:S01]  /*98c0*/  IMAD R24, R46, R28, RZ ;  /* 0x0000001c2e187224 */ /* 0x000fe200078e02ff */
[----:B------:R-:W-:Y:S01]  /*98d0*/  SHF.R.S32.HI R51, RZ, 0x18, R66 ;  /* 0x00000018ff337819 */ /* 0x000fe20000011442 */
[-C--:B------:R-:W-:Y:S01]  /*98e0*/  IMAD R22, R53, R50.reuse, R22 ;  /* 0x0000003235167224 */ /* 0x080fe200078e0216 */
[----:B------:R-:W-:Y:S01]  /*98f0*/  SHF.R.S32.HI R53, RZ, 0x18, R61 ;  /* 0x00000018ff357819 */ /* 0x000fe2000001143d */
[-C--:B------:R-:W-:Y:S02]  /*9900*/  IMAD R27, R58, R50.reuse, R27 ;  /* 0x000000323a1b7224 */ /* 0x080fe400078e021b */
[C---:B------:R-:W-:Y:S02]  /*9910*/  IMAD R25, R46.reuse, R29, RZ ;  /* 0x0000001d2e197224 */ /* 0x040fe400078e02ff */
[----:B------:R-:W-:Y:S01]  /*9920*/  IMAD R24, R49, R50, R24 ;  /* 0x0000003231187224 */ /* 0x000fe200078e0218 */
[----:B------:R-:W-:Y:S01]  /*9930*/  SHF.R.S32.HI R49, RZ, 0x18, R65 ;  /* 0x00000018ff317819 */ /* 0x000fe20000011441 */
[C---:B------:R-:W-:Y:S01]  /*9940*/  IMAD R26, R46.reuse, R30, RZ ;  /* 0x0000001e2e1a7224 */ /* 0x040fe200078e02ff */
[----:B------:R-:W-:Y:S01]  /*9950*/  I2IP.S8.S32.SAT R117, R27, R22, RZ ;  /* 0x000000161b757239 */ /* 0x000fe200000014ff */
[C---:B------:R-:W-:Y:S02]  /*9960*/  IMAD R31, R46.reuse, R31, RZ ;  /* 0x0000001f2e1f7224 */ /* 0x040fe400078e02ff */
[----:B------:R-:W-:Y:S01]  /*9970*/  IMAD R25, R51, R50, R25 ;  /* 0x0000003233197224 */ /* 0x000fe200078e0219 */
[----:B------:R-:W-:Y:S01]  /*9980*/  MOV R51, R64 ;  /* 0x0000004000337202 */ /* 0x000fe20000000f00 */
[C---:B------:R-:W-:Y:S01]  /*9990*/  IMAD R28, R46.reuse, R32, RZ ;  /* 0x000000202e1c7224 */ /* 0x040fe200078e02ff */
[----:B------:R-:W-:Y:S01]  /*99a0*/  I2IP.S8.S32.SAT R117, R21, R20, R117 ;  /* 0x0000001415757239 */ /* 0x000fe20000001475 */
[-C--:B------:R-:W-:Y:S02]  /*99b0*/  IMAD R26, R49, R50.reuse, R26 ;  /* 0x00000032311a7224 */ /* 0x080fe400078e021a */
[C---:B------:R-:W-:Y:S02]  /*99c0*/  IMAD R29, R46.reuse, R33, RZ ;  /* 0x000000212e1d7224 */ /* 0x040fe400078e02ff */
[-C--:B------:R-:W-:Y:S02]  /*99d0*/  IMAD R31, R59, R50.reuse, R31 ;  /* 0x000000323b1f7224 */ /* 0x080fe400078e021f */
[----:B------:R-:W-:Y:S02]  /*99e0*/  IMAD R28, R51, R50, R28 ;  /* 0x00000032331c7224 */ /* 0x000fe400078e021c */
[----:B------:R-:W-:Y:S01]  /*99f0*/  IMAD R30, R46, R34, RZ ;  /* 0x000000222e1e7224 */ /* 0x000fe200078e02ff */
[----:B------:R-:W-:Y:S01]  /*9a00*/  I2IP.S8.S32.SAT R109, R31, R26, RZ ;  /* 0x0000001a1f6d7239 */ /* 0x000fe200000014ff */
[----:B------:R-:W-:Y:S02]  /*9a10*/  IMAD R29, R52, R50, R29 ;  /* 0x00000032341d7224 */ /* 0x000fe400078e021d */
[----:B------:R-:W-:Y:S01]  /*9a20*/  IMAD R35, R46, R35, RZ ;  /* 0x000000232e237224 */ /* 0x000fe200078e02ff */
[----:B------:R-:W-:Y:S01]  /*9a30*/  I2IP.S8.S32.SAT R118, R25, R24, R109 ;  /* 0x0000001819767239 */ /* 0x000fe2000000146d */
[-C--:B------:R-:W-:Y:S02]  /*9a40*/  IMAD R30, R53, R50.reuse, R30 ;  /* 0x00000032351e7224 */ /* 0x080fe400078e021e */
        /* <DEDUP_REMOVED lines=9> */
[----:B-1----:R-:W1:Y:S02]  /*9ae0*/  FENCE.VIEW.ASYNC.S ;  /* 0x00000000000073c6 */ /* 0x002e640000000000 */
[----:B-1----:R-:W-:Y:S06]  /*9af0*/  BAR.SYNC.DEFER_BLOCKING 0x1, 0x80 ;  /* 0x0042000000007b1d */ /* 0x002fec0000010000 */
        /* <DEDUP_REMOVED lines=14> */
[----:B-1----:R-:W-:Y:S04]  /*9be0*/  DEPBAR.LE SB0, 0x1 ;  /* 0x000080400000791a */ /* 0x002fe80000000000 */
.L_x_145:
[----:B------:R-:W-:Y:S05]  /*9bf0*/  BSYNC.RECONVERGENT B0 ;  /* 0x0000000000007941 */ /* 0x000fea0003800200 */
.L_x_144:
[----:B------:R-:W-:Y:S01]  /*9c00*/  BAR.SYNC.DEFER_BLOCKING 0x1, 0x80 ;  /* 0x0042000000007b1d */ /* 0x000fe20000010000 */
[----:B------:R-:W-:Y:S01]  /*9c10*/  ISETP.NE.AND P2, PT, R105, RZ, PT ;  /* 0x000000ff6900720c */ /* 0x000fe20003f45270 */
[----:B------:R-:W-:Y:S01]  /*9c20*/  IMAD.IADD R20, R43, 0x1, R83 ;  /* 0x000000012b147824 */ /* 0x000fe200078e0253 */
[----:B------:R-:W-:Y:S01]  /*9c30*/  ISETP.NE.AND P0, PT, R107, 0x2, PT ;  /* 0x000000026b00780c */ /* 0x000fe20003f05270 */
[----:B------:R-:W-:Y:S01]  /*9c40*/  IMAD.IADD R21, R45, 0x1, R90 ;  /* 0x000000012d157824 */ /* 0x000fe200078e025a */
[----:B------:R-:W-:Y:S02]  /*9c50*/  ISETP.NE.AND P1, PT, R44, 0x4, PT ;  /* 0x000000042c00780c */ /* 0x000fe40003f25270 */
[----:B------:R-:W-:Y:S02]  /*9c60*/  SEL R0, RZ, 0x1, P0 ;  /* 0x00000001ff007807 */ /* 0x000fe40000000000 */
[----:B------:R-:W-:Y:S02]  /*9c70*/  SEL R3, RZ, 0x1, P1 ;  /* 0x00000001ff037807 */ /* 0x000fe40000800000 */
[----:B------:R-:W-:Y:S02]  /*9c80*/  LOP3.LUT R101, R101, R0, RZ, 0x3c, !PT ;  /* 0x0000000065657212 */ /* 0x000fe400078e3cff */
[----:B------:R-:W-:Y:S02]  /*9c90*/  LOP3.LUT R102, R102, R3, RZ, 0x3c, !PT ;  /* 0x0000000366667212 */ /* 0x000fe400078e3cff */
[----:B------:R-:W-:Y:S02]  /*9ca0*/  @P2 R2UR UR36, R98 ;  /* 0x00000000622422ca */ /* 0x000fe400000e0000 */
[----:B------:R-:W-:Y:S02]  /*9cb0*/  SEL R107, R107, RZ, P0 ;  /* 0x000000ff6b6b7207 */ /* 0x000fe40000000000 */
[----:B------:R-:W-:Y:S01]  /*9cc0*/  SEL R44, R44, RZ, P1 ;  /* 0x000000ff2c2c7207 */ /* 0x000fe20000800000 */
[----:B------:R-:W-:Y:S10]  /*9cd0*/  @P2 BRA `(.L_x_146) ;  /* 0xffffffb800f02947 */ /* 0x000ff4000383ffff */
[----:B------:R-:W-:Y:S05]  /*9ce0*/  EXIT ;  /* 0x000000000000794d */ /* 0x000fea0003800000 */
.L_x_24:
[----:B--2---:R2:W4:Y:S02]  /*9cf0*/  SYNCS.PHASECHK.TRANS64.TRYWAIT P0, [R3+URZ+0x140], R2 ;  /* 0x00014002030075a7 */ /* 0x00452400080011ff */
[----:B----4-:R-:W-:Y:S05]  /*9d00*/  @!P0 NANOSLEEP.SYNCS 0x989680 ;  /* 0x009896800000895d */ /* 0x010fea0003900000 */
[----:B------:R-:W4:Y:S02]  /*9d10*/  @!P0 SYNCS.PHASECHK.TRANS64 P0, [R3+URZ+0x140], R2 ;  /* 0x00014002030085a7 */ /* 0x000f2400080010ff */
[----:B----4-:R-:W-:Y:S05]  /*9d20*/  @!P0 BRA `(.L_x_24) ;  /* 0xfffffffc00f08947 */ /* 0x010fea000383ffff */
[----:B------:R-:W-:Y:S05]  /*9d30*/  BRA `(.L_x_147) ;  /* 0xffffff7800d47947 */ /* 0x000fea000383ffff */
.L_x_27:
[----:B-1----:R-:W-:-:S07]  /*9d40*/  MOV R2, UR33 ;  /* 0x0000002100027c02 */ /* 0x002fce0008000f00 */
.L_x_148:
[----:B-1----:R1:W2:Y:S02]  /*9d50*/  SYNCS.PHASECHK.TRANS64.TRYWAIT P0, [R2+URZ+0x40], R5 ;  /* 0x00004005020075a7 */ /* 0x0022a400080011ff */
[----:B--2---:R-:W-:Y:S05]  /*9d60*/  @!P0 NANOSLEEP.SYNCS 0x989680 ;  /* 0x009896800000895d */ /* 0x004fea0003900000 */
[----:B------:R-:W2:Y:S02]  /*9d70*/  @!P0 SYNCS.PHASECHK.TRANS64 P0, [R2+URZ+0x40], R5 ;  /* 0x00004005020085a7 */ /* 0x000ea400080010ff */
[----:B--2---:R-:W-:Y:S05]  /*9d80*/  @!P0 BRA `(.L_x_148) ;  /* 0xfffffffc00f08947 */ /* 0x004fea000383ffff */
[----:B------:R-:W-:Y:S05]  /*9d90*/  BRA `(.L_x_26) ;  /* 0xffffff7c003c7947 */ /* 0x000fea000383ffff */
.L_x_34:
[----:B-1----:R-:W-:-:S07]  /*9da0*/  MOV R2, UR17 ;  /* 0x0000001100027c02 */ /* 0x002fce0008000f00 */
.L_x_149:
[----:B-1----:R1:W2:Y:S02]  /*9db0*/  SYNCS.PHASECHK.TRANS64.TRYWAIT P0, [R2+URZ+0x40], R5 ;  /* 0x00004005020075a7 */ /* 0x0022a400080011ff */
[----:B--2---:R-:W-:Y:S05]  /*9dc0*/  @!P0 NANOSLEEP.SYNCS 0x989680 ;  /* 0x009896800000895d */ /* 0x004fea0003900000 */
[----:B------:R-:W2:Y:S02]  /*9dd0*/  @!P0 SYNCS.PHASECHK.TRANS64 P0, [R2+URZ+0x40], R5 ;  /* 0x00004005020085a7 */ /* 0x000ea400080010ff */
[----:B--2---:R-:W-:Y:S05]  /*9de0*/  @!P0 BRA `(.L_x_149) ;  /* 0xfffffffc00f08947 */ /* 0x004fea000383ffff */
[----:B------:R-:W-:Y:S05]  /*9df0*/  BRA `(.L_x_33) ;  /* 0xffffff7c00f87947 */ /* 0x000fea000383ffff */
.L_x_39:
[----:B-1----:R1:W2:Y:S02]  /*9e00*/  SYNCS.PHASECHK.TRANS64.TRYWAIT P0, [R2+URZ+0xd0], R3 ;  /* 0x0000d003020075a7 */ /* 0x0022a400080011ff */
[----:B--2---:R-:W-:Y:S05]  /*9e10*/  @!P0 NANOSLEEP.SYNCS 0x989680 ;  /* 0x009896800000895d */ /* 0x004fea0003900000 */
[----:B------:R-:W2:Y:S02]  /*9e20*/  @!P0 SYNCS.PHASECHK.TRANS64 P0, [R2+URZ+0xd0], R3 ;  /* 0x0000d003020085a7 */ /* 0x000ea400080010ff */
[----:B--2---:R-:W-:Y:S05]  /*9e30*/  @!P0 BRA `(.L_x_39) ;  /* 0xfffffffc00f08947 */ /* 0x004fea000383ffff */
[----:B------:R-:W-:Y:S05]  /*9e40*/  BRA `(.L_x_150) ;  /* 0xffffff80009c7947 */ /* 0x000fea000383ffff */
.L_x_43:
[----:B---3--:R-:W-:-:S07]  /*9e50*/  MOV R0, UR4 ;  /* 0x0000000400007c02 */ /* 0x008fce0008000f00 */
.L_x_151:
[----:B-1----:R1:W2:Y:S02]  /*9e60*/  SYNCS.PHASECHK.TRANS64.TRYWAIT P0, [R0+URZ], R3 ;  /* 0x00000003000075a7 */ /* 0x0022a400080011ff */
[----:B--2---:R-:W-:Y:S05]  /*9e70*/  @!P0 NANOSLEEP.SYNCS 0x989680 ;  /* 0x009896800000895d */ /* 0x004fea0003900000 */
[----:B------:R-:W2:Y:S02]  /*9e80*/  @!P0 SYNCS.PHASECHK.TRANS64 P0, [R0+URZ], R3 ;  /* 0x00000003000085a7 */ /* 0x000ea400080010ff */
[----:B--2---:R-:W-:Y:S05]  /*9e90*/  @!P0 BRA `(.L_x_151) ;  /* 0xfffffffc00f08947 */ /* 0x004fea000383ffff */
[----:B------:R-:W-:Y:S05]  /*9ea0*/  BRA `(.L_x_152) ;  /* 0xffffff88000c7947 */ /* 0x000fea000383ffff */
.L_x_44:
[----:B---3--:R-:W-:-:S07]  /*9eb0*/  MOV R0, UR4 ;  /* 0x0000000400007c02 */ /* 0x008fce0008000f00 */
.L_x_153:
[----:B-1----:R1:W2:Y:S02]  /*9ec0*/  SYNCS.PHASECHK.TRANS64.TRYWAIT P0, [R0+URZ], R3 ;  /* 0x00000003000075a7 */ /* 0x0022a400080011ff */
[----:B--2---:R-:W-:Y:S05]  /*9ed0*/  @!P0 NANOSLEEP.SYNCS 0x989680 ;  /* 0x009896800000895d */ /* 0x004fea0003900000 */
[----:B------:R-:W2:Y:S02]  /*9ee0*/  @!P0 SYNCS.PHASECHK.TRANS64 P0, [R0+URZ], R3 ;  /* 0x00000003000085a7 */ /* 0x000ea400080010ff */
[----:B--2---:R-:W-:Y:S05]  /*9ef0*/  @!P0 BRA `(.L_x_153) ;  /* 0xfffffffc00f08947 */ /* 0x004fea000383ffff */
[----:B------:R-:W-:Y:S05]  /*9f00*/  BRA `(.L_x_154) ;  /* 0xffffff8800187947 */ /* 0x000fea000383ffff */
.L_x_45:
[----:B---3--:R-:W-:-:S07]  /*9f10*/  MOV R0, UR4 ;  /* 0x0000000400007c02 */ /* 0x008fce0008000f00 */
.L_x_155:
[----:B-1----:R1:W2:Y:S02]  /*9f20*/  SYNCS.PHASECHK.TRANS64.TRYWAIT P0, [R0+URZ], R3 ;  /* 0x00000003000075a7 */ /* 0x0022a400080011ff */
[----:B--2---:R-:W-:Y:S05]  /*9f30*/  @!P0 NANOSLEEP.SYNCS 0x989680 ;  /* 0x009896800000895d */ /* 0x004fea0003900000 */
[----:B------:R-:W2:Y:S02]  /*9f40*/  @!P0 SYNCS.PHASECHK.TRANS64 P0, [R0+URZ], R3 ;  /* 0x00000003000085a7 */ /* 0x000ea400080010ff */
[----:B--2---:R-:W-:Y:S05]  /*9f50*/  @!P0 BRA `(.L_x_155) ;  /* 0xfffffffc00f08947 */ /* 0x004fea000383ffff */
[----:B------:R-:W-:Y:S05]  /*9f60*/  BRA `(.L_x_156) ;  /* 0xffffff8800247947 */ /* 0x000fea000383ffff */
.L_x_46:
[----:B---3--:R-:W-:-:S07]  /*9f70*/  MOV R0, UR4 ;  /* 0x0000000400007c02 */ /* 0x008fce0008000f00 */
.L_x_157:
[----:B-1----:R1:W2:Y:S02]  /*9f80*/  SYNCS.PHASECHK.TRANS64.TRYWAIT P0, [R0+URZ], R3 ;  /* 0x00000003000075a7 */ /* 0x0022a400080011ff */
[----:B--2---:R-:W-:Y:S05]  /*9f90*/  @!P0 NANOSLEEP.SYNCS 0x989680 ;  /* 0x009896800000895d */ /* 0x004fea0003900000 */
[----:B------:R-:W2:Y:S02]  /*9fa0*/  @!P0 SYNCS.PHASECHK.TRANS64 P0, [R0+URZ], R3 ;  /* 0x00000003000085a7 */ /* 0x000ea400080010ff */
[----:B--2---:R-:W-:Y:S05]  /*9fb0*/  @!P0 BRA `(.L_x_157) ;  /* 0xfffffffc00f08947 */ /* 0x004fea000383ffff */
[----:B------:R-:W-:Y:S05]  /*9fc0*/  BRA `(.L_x_158) ;  /* 0xffffff8800307947 */ /* 0x000fea000383ffff */
.L_x_47:
[----:B---3--:R-:W-:-:S07]  /*9fd0*/  MOV R0, UR4 ;  /* 0x0000000400007c02 */ /* 0x008fce0008000f00 */
.L_x_159:
[----:B-1----:R1:W2:Y:S02]  /*9fe0*/  SYNCS.PHASECHK.TRANS64.TRYWAIT P0, [R0+URZ], R3 ;  /* 0x00000003000075a7 */ /* 0x0022a400080011ff */
[----:B--2---:R-:W-:Y:S05]  /*9ff0*/  @!P0 NANOSLEEP.SYNCS 0x989680 ;  /* 0x009896800000895d */ /* 0x004fea0003900000 */
[----:B------:R-:W2:Y:S02]  /*a000*/  @!P0 SYNCS.PHASECHK.TRANS64 P0, [R0+URZ], R3 ;  /* 0x00000003000085a7 */ /* 0x000ea400080010ff */
[----:B--2---:R-:W-:Y:S05]  /*a010*/  @!P0 BRA `(.L_x_159) ;  /* 0xfffffffc00f08947 */ /* 0x004fea000383ffff */
[----:B------:R-:W-:Y:S05]  /*a020*/  BRA `(.L_x_160) ;  /* 0xffffff88003c7947 */ /* 0x000fea000383ffff */
.L_x_48:
[----:B---3--:R-:W-:-:S07]  /*a030*/  MOV R0, UR4 ;  /* 0x0000000400007c02 */ /* 0x008fce0008000f00 */
.L_x_161:
[----:B-1----:R1:W2:Y:S02]  /*a040*/  SYNCS.PHASECHK.TRANS64.TRYWAIT P0, [R0+URZ], R3 ;  /* 0x00000003000075a7 */ /* 0x0022a400080011ff */
[----:B--2---:R-:W-:Y:S05]  /*a050*/  @!P0 NANOSLEEP.SYNCS 0x989680 ;  /* 0x009896800000895d */ /* 0x004fea0003900000 */
[----:B------:R-:W2:Y:S02]  /*a060*/  @!P0 SYNCS.PHASECHK.TRANS64 P0, [R0+URZ], R3 ;  /* 0x00000003000085a7 */ /* 0x000ea400080010ff */
[----:B--2---:R-:W-:Y:S05]  /*a070*/  @!P0 BRA `(.L_x_161) ;  /* 0xfffffffc00f08947 */ /* 0x004fea000383ffff */
[----:B------:R-:W-:Y:S05]  /*a080*/  BRA `(.L_x_162) ;  /* 0xffffff8800487947 */ /* 0x000fea000383ffff */
.L_x_49:
[----:B---3--:R-:W-:-:S07]  /*a090*/  MOV R0, UR4 ;  /* 0x0000000400007c02 */ /* 0x008fce0008000f00 */
.L_x_163:
[----:B-1----:R1:W2:Y:S02]  /*a0a0*/  SYNCS.PHASECHK.TRANS64.TRYWAIT P0, [R0+URZ], R3 ;  /* 0x00000003000075a7 */ /* 0x0022a400080011ff */
[----:B--2---:R-:W-:Y:S05]  /*a0b0*/  @!P0 NANOSLEEP.SYNCS 0x989680 ;  /* 0x009896800000895d */ /* 0x004fea0003900000 */
[----:B------:R-:W2:Y:S02]  /*a0c0*/  @!P0 SYNCS.PHASECHK.TRANS64 P0, [R0+URZ], R3 ;  /* 0x00000003000085a7 */ /* 0x000ea400080010ff */
[----:B--2---:R-:W-:Y:S05]  /*a0d0*/  @!P0 BRA `(.L_x_163) ;  /* 0xfffffffc00f08947 */ /* 0x004fea000383ffff */
[----:B------:R-:W-:Y:S05]  /*a0e0*/  BRA `(.L_x_164) ;  /* 0xffffff8800547947 */ /* 0x000fea000383ffff */
.L_x_52:
[----:B-1----:R1:W2:Y:S02]  /*a0f0*/  SYNCS.PHASECHK.TRANS64.TRYWAIT P0, [R0+URZ+0x130], R5 ;  /* 0x00013005000075a7 */ /* 0x0022a400080011ff */
[----:B--2---:R-:W-:Y:S05]  /*a100*/  @!P0 NANOSLEEP.SYNCS 0x989680 ;  /* 0x009896800000895d */ /* 0x004fea0003900000 */
[----:B------:R-:W2:Y:S02]  /*a110*/  @!P0 SYNCS.PHASECHK.TRANS64 P0, [R0+URZ+0x130], R5 ;  /* 0x00013005000085a7 */ /* 0x000ea400080010ff */
[----:B--2---:R-:W-:Y:S05]  /*a120*/  @!P0 BRA `(.L_x_52) ;  /* 0xfffffffc00f08947 */ /* 0x004fea000383ffff */
[----:B------:R-:W-:Y:S05]  /*a130*/  BRA `(.L_x_165) ;  /* 0xffffff8800b47947 */ /* 0x000fea000383ffff */
.L_x_53:
[----:B------:R-:W-:-:S07]  /*a140*/  MOV R0, UR5 ;  /* 0x0000000500007c02 */ /* 0x000fce0008000f00 */
.L_x_166:
[----:B-1----:R1:W2:Y:S02]  /*a150*/  SYNCS.PHASECHK.TRANS64.TRYWAIT P0, [R0+URZ+0xe0], R7 ;  /* 0x0000e007000075a7 */ /* 0x0022a400080011ff */
[----:B--2---:R-:W-:Y:S05]  /*a160*/  @!P0 NANOSLEEP.SYNCS 0x989680 ;  /* 0x009896800000895d */ /* 0x004fea0003900000 */
[----:B------:R-:W2:Y:S02]  /*a170*/  @!P0 SYNCS.PHASECHK.TRANS64 P0, [R0+URZ+0xe0], R7 ;  /* 0x0000e007000085a7 */ /* 0x000ea400080010ff */
[----:B--2---:R-:W-:Y:S05]  /*a180*/  @!P0 BRA `(.L_x_166) ;  /* 0xfffffffc00f08947 */ /* 0x004fea000383ffff */
[----:B------:R-:W-:Y:S05]  /*a190*/  BRA `(.L_x_167) ;  /* 0xffffff8800c47947 */ /* 0x000fea000383ffff */
.L_x_54:
[----:B-1----:R1:W2:Y:S02]  /*a1a0*/  SYNCS.PHASECHK.TRANS64.TRYWAIT P1, [R0+URZ+0xd0], R5 ;  /* 0x0000d005000075a7 */ /* 0x0022a400080211ff */
[----:B--2---:R-:W-:Y:S05]  /*a1b0*/  @!P1 NANOSLEEP.SYNCS 0x989680 ;  /* 0x009896800000995d */ /* 0x004fea0003900000 */
[----:B------:R-:W2:Y:S02]  /*a1c0*/  @!P1 SYNCS.PHASECHK.TRANS64 P1, [R0+URZ+0xd0], R5 ;  /* 0x0000d005000095a7 */ /* 0x000ea400080210ff */
[----:B--2---:R-:W-:Y:S05]  /*a1d0*/  @!P1 BRA `(.L_x_54) ;  /* 0xfffffffc00f09947 */ /* 0x004fea000383ffff */
[----:B------:R-:W-:Y:S05]  /*a1e0*/  BRA `(.L_x_168) ;  /* 0xffffff8800f47947 */ /* 0x000fea000383ffff */
.L_x_57:
[----:B------:R-:W-:-:S07]  /*a1f0*/  MOV R0, UR5 ;  /* 0x0000000500007c02 */ /* 0x000fce0008000f00 */
.L_x_169:
[----:B-1----:R1:W2:Y:S02]  /*a200*/  SYNCS.PHASECHK.TRANS64.TRYWAIT P0, [R0+URZ+0xe0], R3 ;  /* 0x0000e003000075a7 */ /* 0x0022a400080011ff */
[----:B--2---:R-:W-:Y:S05]  /*a210*/  @!P0 NANOSLEEP.SYNCS 0x989680 ;  /* 0x009896800000895d */ /* 0x004fea0003900000 */
[----:B------:R-:W2:Y:S02]  /*a220*/  @!P0 SYNCS.PHASECHK.TRANS64 P0, [R0+URZ+0xe0], R3 ;  /* 0x0000e003000085a7 */ /* 0x000ea400080010ff */
[----:B--2---:R-:W-:Y:S05]  /*a230*/  @!P0 BRA `(.L_x_169) ;  /* 0xfffffffc00f08947 */ /* 0x004fea000383ffff */
[----:B------:R-:W-:Y:S05]  /*a240*/  BRA `(.L_x_56) ;  /* 0xffffff8c00487947 */ /* 0x000fea000383ffff */
.L_x_66:
[----:B-1----:R-:W-:-:S04]  /*a250*/  MOV R4, UR6 ;  /* 0x0000000600047c02 */ /* 0x002fc80008000f00 */
[----:B------:R1:W2:Y:S03]  /*a260*/  SYNCS.PHASECHK.TRANS64.TRYWAIT P0, [R4+URZ+0x8], R5 ;  /* 0x00000805040075a7 */ /* 0x0002a600080011ff */
[----:B--2---:R-:W-:Y:S05]  /*a270*/  @!P0 NANOSLEEP.SYNCS 0x989680 ;  /* 0x009896800000895d */ /* 0x004fea0003900000 */
[----:B------:R-:W2:Y:S02]  /*a280*/  @!P0 SYNCS.PHASECHK.TRANS64 P0, [R4+URZ+0x8], R5 ;  /* 0x00000805040085a7 */ /* 0x000ea400080010ff */
[----:B--2---:R-:W-:Y:S05]  /*a290*/  @!P0 BRA `(.L_x_66) ;  /* 0xfffffffc00ec8947 */ /* 0x004fea000383ffff */
[----:B------:R-:W-:Y:S05]  /*a2a0*/  BRA `(.L_x_65) ;  /* 0xffffff8c00fc7947 */ /* 0x000fea000383ffff */
.L_x_68:
[----:B------:R-:W-:Y:S01]  /*a2b0*/  BSSY B0, `(.L_x_170) ;  /* 0x0000006000007945 */ /* 0x000fe20003800000 */
[----:B------:R-:W-:-:S07]  /*a2c0*/  MOV R15, 0xffffffff ;  /* 0xffffffff000f7802 */ /* 0x000fce0000000f00 */
[----:B-1---5:R-:W-:Y:S05]  /*a2d0*/  WARPSYNC.COLLECTIVE R15, `(.L_x_171) ;  /* 0x000000000f0c7348 */ /* 0x022fea0003c00000 */
[----:B------:R-:W-:Y:S02]  /*a2e0*/  ELECT P6, UR79, PT ;  /* 0x00000000004f782f */ /* 0x000fe400038c0000 */
[----:B------:R-:W-:Y:S01]  /*a2f0*/  MOV R14, UR79 ;  /* 0x0000004f000e7c02 */ /* 0x000fe20008000f00 */
[----:B-1---5:R-:W-:Y:S10]  /*a300*/  ENDCOLLECTIVE ;  /* 0x000000000000791b */ /* 0x022ff40003800000 */
.L_x_171:
[----:B------:R-:W-:Y:S05]  /*a310*/  BSYNC B0 ;  /* 0x0000000000007941 */ /* 0x000fea0003800000 */
.L_x_170:
[----:B------:R-:W-:Y:S05]  /*a320*/  BRA `(.L_x_172) ;  /* 0xffffff90002c7947 */ /* 0x000fea000383ffff */
.L_x_70:
[----:B-1----:R-:W-:-:S04]  /*a330*/  MOV R2, UR6 ;  /* 0x0000000600027c02 */ /* 0x002fc80008000f00 */
[----:B------:R1:W2:Y:S03]  /*a340*/  SYNCS.PHASECHK.TRANS64.TRYWAIT P0, [R2+URZ+0x8], R3 ;  /* 0x00000803020075a7 */ /* 0x0002a600080011ff */
[----:B--2---:R-:W-:Y:S05]  /*a350*/  @!P0 NANOSLEEP.SYNCS 0x989680 ;  /* 0x009896800000895d */ /* 0x004fea0003900000 */
[----:B------:R-:W2:Y:S02]  /*a360*/  @!P0 SYNCS.PHASECHK.TRANS64 P0, [R2+URZ+0x8], R3 ;  /* 0x00000803020085a7 */ /* 0x000ea400080010ff */
[----:B--2---:R-:W-:Y:S05]  /*a370*/  @!P0 BRA `(.L_x_70) ;  /* 0xfffffffc00ec8947 */ /* 0x004fea000383ffff */
[----:B------:R-:W-:Y:S05]  /*a380*/  BRA `(.L_x_69) ;  /* 0xffffff9000307947 */ /* 0x000fea000383ffff */
.L_x_71:
[----:B-1----:R1:W2:Y:S02]  /*a390*/  SYNCS.PHASECHK.TRANS64.TRYWAIT P0, [R0+URZ+0xd0], R5 ;  /* 0x0000d005000075a7 */ /* 0x0022a400080011ff */
[----:B--2---:R-:W-:Y:S05]  /*a3a0*/  @!P0 NANOSLEEP.SYNCS 0x989680 ;  /* 0x009896800000895d */ /* 0x004fea0003900000 */
[----:B------:R-:W2:Y:S02]  /*a3b0*/  @!P0 SYNCS.PHASECHK.TRANS64 P0, [R0+URZ+0xd0], R5 ;  /* 0x0000d005000085a7 */ /* 0x000ea400080010ff */
[----:B--2---:R-:W-:Y:S05]  /*a3c0*/  @!P0 BRA `(.L_x_71) ;  /* 0xfffffffc00f08947 */ /* 0x004fea000383ffff */
[----:B------:R-:W-:Y:S05]  /*a3d0*/  BRA `(.L_x_173) ;  /* 0xffffff94001c7947 */ /* 0x000fea000383ffff */
.L_x_73:
[----:B------:R-:W-:-:S07]  /*a3e0*/  MOV R0, UR9 ;  /* 0x0000000900007c02 */ /* 0x000fce0008000f00 */
.L_x_174:
[----:B-1----:R1:W2:Y:S02]  /*a3f0*/  SYNCS.PHASECHK.TRANS64.TRYWAIT P0, [R0+URZ+0x110], R5 ;  /* 0x00011005000075a7 */ /* 0x0022a400080011ff */
[----:B--2---:R-:W-:Y:S05]  /*a400*/  @!P0 NANOSLEEP.SYNCS 0x989680 ;  /* 0x009896800000895d */ /* 0x004fea0003900000 */
[----:B------:R-:W2:Y:S02]  /*a410*/  @!P0 SYNCS.PHASECHK.TRANS64 P0, [R0+URZ+0x110], R5 ;  /* 0x00011005000085a7 */ /* 0x000ea400080010ff */
[----:B--2---:R-:W-:Y:S05]  /*a420*/  @!P0 BRA `(.L_x_174) ;  /* 0xfffffffc00f08947 */ /* 0x004fea000383ffff */
[----:B------:R-:W-:Y:S05]  /*a430*/  BRA `(.L_x_175) ;  /* 0xffffff9400687947 */ /* 0x000fea000383ffff */
.L_x_76:
[----:B------:R-:W-:Y:S07]  /*a440*/  MOV R0, UR8 ;  /* 0x0000000800007c02 */ /* 0x000fee0008000f00 */
.L_x_176:
[----:B-1----:R1:W2:Y:S02]  /*a450*/  SYNCS.PHASECHK.TRANS64.TRYWAIT P0, [R0+URZ], R5 ;  /* 0x00000005000075a7 */ /* 0x0022a400080011ff */
[----:B--2---:R-:W-:Y:S05]  /*a460*/  @!P0 NANOSLEEP.SYNCS 0x989680 ;  /* 0x009896800000895d */ /* 0x004fea0003900000 */
[----:B------:R-:W2:Y:S02]  /*a470*/  @!P0 SYNCS.PHASECHK.TRANS64 P0, [R0+URZ], R5 ;  /* 0x00000005000085a7 */ /* 0x000ea400080010ff */
[----:B--2---:R-:W-:Y:S05]  /*a480*/  @!P0 BRA `(.L_x_176) ;  /* 0xfffffffc00f08947 */ /* 0x004fea000383ffff */
[----:B------:R-:W-:Y:S05]  /*a490*/  BRA `(.L_x_75) ;  /* 0xffffff94007c7947 */ /* 0x000fea000383ffff */
.L_x_80:
[----:B-1----:R-:W-:-:S07]  /*a4a0*/  MOV R0, UR8 ;  /* 0x0000000800007c02 */ /* 0x002fce0008000f00 */
.L_x_177:
[----:B-1----:R1:W2:Y:S02]  /*a4b0*/  SYNCS.PHASECHK.TRANS64.TRYWAIT P0, [R0+URZ], R3 ;  /* 0x00000003000075a7 */ /* 0x0022a400080011ff */
[----:B--2---:R-:W-:Y:S05]  /*a4c0*/  @!P0 NANOSLEEP.SYNCS 0x989680 ;  /* 0x009896800000895d */ /* 0x004fea0003900000 */
[----:B------:R-:W2:Y:S02]  /*a4d0*/  @!P0 SYNCS.PHASECHK.TRANS64 P0, [R0+URZ], R3 ;  /* 0x00000003000085a7 */ /* 0x000ea400080010ff */
[----:B--2---:R-:W-:Y:S05]  /*a4e0*/  @!P0 BRA `(.L_x_177) ;  /* 0xfffffffc00f08947 */ /* 0x004fea000383ffff */
[----:B------:R-:W-:Y:S05]  /*a4f0*/  BRA `(.L_x_178) ;  /* 0xffffff9800707947 */ /* 0x000fea000383ffff */
.L_x_81:
[----:B------:R-:W-:-:S07]  /*a500*/  MOV R0, UR8 ;  /* 0x0000000800007c02 */ /* 0x000fce0008000f00 */
.L_x_179:
[----:B-1----:R1:W2:Y:S02]  /*a510*/  SYNCS.PHASECHK.TRANS64.TRYWAIT P0, [R0+URZ], R3 ;  /* 0x00000003000075a7 */ /* 0x0022a400080011ff */
[----:B--2---:R-:W-:Y:S05]  /*a520*/  @!P0 NANOSLEEP.SYNCS 0x989680 ;  /* 0x009896800000895d */ /* 0x004fea0003900000 */
[----:B------:R-:W2:Y:S02]  /*a530*/  @!P0 SYNCS.PHASECHK.TRANS64 P0, [R0+URZ], R3 ;  /* 0x00000003000085a7 */ /* 0x000ea400080010ff */
[----:B--2---:R-:W-:Y:S05]  /*a540*/  @!P0 BRA `(.L_x_179) ;  /* 0xfffffffc00f08947 */ /* 0x004fea000383ffff */
[----:B------:R-:W-:Y:S05]  /*a550*/  BRA `(.L_x_180) ;  /* 0xffffff98007c7947 */ /* 0x000fea000383ffff */
.L_x_82:
[----:B------:R-:W-:-:S07]  /*a560*/  MOV R0, UR8 ;  /* 0x0000000800007c02 */ /* 0x000fce0008000f00 */
.L_x_181:
[----:B-1----:R1:W2:Y:S02]  /*a570*/  SYNCS.PHASECHK.TRANS64.TRYWAIT P0, [R0+URZ], R3 ;  /* 0x00000003000075a7 */ /* 0x0022a400080011ff */
[----:B--2---:R-:W-:Y:S05]  /*a580*/  @!P0 NANOSLEEP.SYNCS 0x989680 ;  /* 0x009896800000895d */ /* 0x004fea0003900000 */
[----:B------:R-:W2:Y:S02]  /*a590*/  @!P0 SYNCS.PHASECHK.TRANS64 P0, [R0+URZ], R3 ;  /* 0x00000003000085a7 */ /* 0x000ea400080010ff */
[----:B--2---:R-:W-:Y:S05]  /*a5a0*/  @!P0 BRA `(.L_x_181) ;  /* 0xfffffffc00f08947 */ /* 0x004fea000383ffff */
[----:B------:R-:W-:Y:S05]  /*a5b0*/  BRA `(.L_x_182) ;  /* 0xffffff9800887947 */ /* 0x000fea000383ffff */
.L_x_85:
[----:B------:R-:W-:-:S07]  /*a5c0*/  MOV R0, UR7 ;  /* 0x0000000700007c02 */ /* 0x000fce0008000f00 */
.L_x_183:
[----:B-1----:R1:W2:Y:S02]  /*a5d0*/  SYNCS.PHASECHK.TRANS64.TRYWAIT P1, [R0+URZ+0x150], R3 ;  /* 0x00015003000075a7 */ /* 0x0022a400080211ff */
[----:B--2---:R-:W-:Y:S05]  /*a5e0*/  @!P1 NANOSLEEP.SYNCS 0x989680 ;  /* 0x009896800000995d */ /* 0x004fea0003900000 */
[----:B------:R-:W2:Y:S02]  /*a5f0*/  @!P1 SYNCS.PHASECHK.TRANS64 P1, [R0+URZ+0x150], R3 ;  /* 0x00015003000095a7 */ /* 0x000ea400080210ff */
[----:B--2---:R-:W-:Y:S05]  /*a600*/  @!P1 BRA `(.L_x_183) ;  /* 0xfffffffc00f09947 */ /* 0x004fea000383ffff */
[----:B------:R-:W-:Y:S05]  /*a610*/  BRA `(.L_x_184) ;  /* 0xffffff9800d47947 */ /* 0x000fea000383ffff */
.L_x_90:
[----:B--2---:R2:W4:Y:S02]  /*a620*/  SYNCS.PHASECHK.TRANS64.TRYWAIT P0, [R0+URZ+0xd0], R3 ;  /* 0x0000d003000075a7 */ /* 0x00452400080011ff */
[----:B----4-:R-:W-:Y:S05]  /*a630*/  @!P0 NANOSLEEP.SYNCS 0x989680 ;  /* 0x009896800000895d */ /* 0x010fea0003900000 */
[----:B------:R-:W4:Y:S02]  /*a640*/  @!P0 SYNCS.PHASECHK.TRANS64 P0, [R0+URZ+0xd0], R3 ;  /* 0x0000d003000085a7 */ /* 0x000f2400080010ff */
[----:B----4-:R-:W-:Y:S05]  /*a650*/  @!P0 BRA `(.L_x_90) ;  /* 0xfffffffc00f08947 */ /* 0x010fea000383ffff */
[----:B------:R-:W-:Y:S05]  /*a660*/  BRA `(.L_x_185) ;  /* 0xffffff9c00e87947 */ /* 0x000fea000383ffff */
.L_x_93:
[----:B------:R-:W-:Y:S07]  /*a670*/  MOV R0, UR7 ;  /* 0x0000000700007c02 */ /* 0x000fee0008000f00 */
.L_x_186:
[----:B--2---:R2:W4:Y:S02]  /*a680*/  SYNCS.PHASECHK.TRANS64.TRYWAIT P0, [R0+URZ+0xc8], R3 ;  /* 0x0000c803000075a7 */ /* 0x00452400080011ff */
[----:B----4-:R-:W-:Y:S05]  /*a690*/  @!P0 NANOSLEEP.SYNCS 0x989680 ;  /* 0x009896800000895d */ /* 0x010fea0003900000 */
[----:B------:R-:W4:Y:S02]  /*a6a0*/  @!P0 SYNCS.PHASECHK.TRANS64 P0, [R0+URZ+0xc8], R3 ;  /* 0x0000c803000085a7 */ /* 0x000f2400080010ff */
[----:B----4-:R-:W-:Y:S05]  /*a6b0*/  @!P0 BRA `(.L_x_186) ;  /* 0xfffffffc00f08947 */ /* 0x010fea000383ffff */
[----:B------:R-:W-:Y:S05]  /*a6c0*/  BRA `(.L_x_92) ;  /* 0xffffffa000c87947 */ /* 0x000fea000383ffff */
.L_x_96:
[----:B------:R-:W-:Y:S07]  /*a6d0*/  MOV R3, UR7 ;  /* 0x0000000700037c02 */ /* 0x000fee0008000f00 */
.L_x_187:
[----:B-1----:R1:W2:Y:S02]  /*a6e0*/  SYNCS.PHASECHK.TRANS64.TRYWAIT P0, [R3+URZ+0xa0], R12 ;  /* 0x0000a00c030075a7 */ /* 0x0022a400080011ff */
[----:B--2---:R-:W-:Y:S05]  /*a6f0*/  @!P0 NANOSLEEP.SYNCS 0x989680 ;  /* 0x009896800000895d */ /* 0x004fea0003900000 */
[----:B------:R-:W2:Y:S02]  /*a700*/  @!P0 SYNCS.PHASECHK.TRANS64 P0, [R3+URZ+0xa0], R12 ;  /* 0x0000a00c030085a7 */ /* 0x000ea400080010ff */
[----:B--2---:R-:W-:Y:S05]  /*a710*/  @!P0 BRA `(.L_x_187) ;  /* 0xfffffffc00f08947 */ /* 0x004fea000383ffff */
[----:B------:R-:W-:Y:S05]  /*a720*/  BRA `(.L_x_188) ;  /* 0xffffffa400407947 */ /* 0x000fea000383ffff */
.L_x_97:
[----:B-1----:R-:W-:Y:S07]  /*a730*/  MOV R3, UR7 ;  /* 0x0000000700037c02 */ /* 0x002fee0008000f00 */
.L_x_189:
[----:B-1----:R1:W2:Y:S02]  /*a740*/  SYNCS.PHASECHK.TRANS64.TRYWAIT P0, [R3+URZ+0xa8], R12 ;  /* 0x0000a80c030075a7 */ /* 0x0022a400080011ff */
[----:B--2---:R-:W-:Y:S05]  /*a750*/  @!P0 NANOSLEEP.SYNCS 0x989680 ;  /* 0x009896800000895d */ /* 0x004fea0003900000 */
[----:B------:R-:W2:Y:S02]  /*a760*/  @!P0 SYNCS.PHASECHK.TRANS64 P0, [R3+URZ+0xa8], R12 ;  /* 0x0000a80c030085a7 */ /* 0x000ea400080010ff */
[----:B--2---:R-:W-:Y:S05]  /*a770*/  @!P0 BRA `(.L_x_189) ;  /* 0xfffffffc00f08947 */ /* 0x004fea000383ffff */
[----:B------:R-:W-:Y:S05]  /*a780*/  BRA `(.L_x_190) ;  /* 0xffffffa4009c7947 */ /* 0x000fea000383ffff */
.L_x_98:
[----:B-1----:R-:W-:Y:S07]  /*a790*/  MOV R3, UR7 ;  /* 0x0000000700037c02 */ /* 0x002fee0008000f00 */
.L_x_191:
[----:B-1----:R1:W2:Y:S02]  /*a7a0*/  SYNCS.PHASECHK.TRANS64.TRYWAIT P0, [R3+URZ+0xb0], R12 ;  /* 0x0000b00c030075a7 */ /* 0x0022a400080011ff */
[----:B--2---:R-:W-:Y:S05]  /*a7b0*/  @!P0 NANOSLEEP.SYNCS 0x989680 ;  /* 0x009896800000895d */ /* 0x004fea0003900000 */
[----:B------:R-:W2:Y:S02]  /*a7c0*/  @!P0 SYNCS.PHASECHK.TRANS64 P0, [R3+URZ+0xb0], R12 ;  /* 0x0000b00c030085a7 */ /* 0x000ea400080010ff */
[----:B--2---:R-:W-:Y:S05]  /*a7d0*/  @!P0 BRA `(.L_x_191) ;  /* 0xfffffffc00f08947 */ /* 0x004fea000383ffff */
[----:B------:R-:W-:Y:S05]  /*a7e0*/  BRA `(.L_x_192) ;  /* 0xffffffa400f87947 */ /* 0x000fea000383ffff */
.L_x_99:
[----:B------:R-:W-:Y:S07]  /*a7f0*/  MOV R3, UR7 ;  /* 0x0000000700037c02 */ /* 0x000fee0008000f00 */
.L_x_193:
[----:B-1----:R1:W2:Y:S02]  /*a800*/  SYNCS.PHASECHK.TRANS64.TRYWAIT P0, [R3+URZ+0xb8], R12 ;  /* 0x0000b80c030075a7 */ /* 0x0022a400080011ff */
[----:B--2---:R-:W-:Y:S05]  /*a810*/  @!P0 NANOSLEEP.SYNCS 0x989680 ;  /* 0x009896800000895d */ /* 0x004fea0003900000 */
[----:B------:R-:W2:Y:S02]  /*a820*/  @!P0 SYNCS.PHASECHK.TRANS64 P0, [R3+URZ+0xb8], R12 ;  /* 0x0000b80c030085a7 */ /* 0x000ea400080010ff */
[----:B--2---:R-:W-:Y:S05]  /*a830*/  @!P0 BRA `(.L_x_193) ;  /* 0xfffffffc00f08947 */ /* 0x004fea000383ffff */
[----:B------:R-:W-:Y:S05]  /*a840*/  BRA `(.L_x_194) ;  /* 0xffffffa800987947 */ /* 0x000fea000383ffff */
.L_x_101:
[----:B------:R-:W-:-:S07]  /*a850*/  MOV R0, UR7 ;  /* 0x0000000700007c02 */ /* 0x000fce0008000f00 */
.L_x_195:
[----:B-1----:R1:W4:Y:S02]  /*a860*/  SYNCS.PHASECHK.TRANS64.TRYWAIT P0, [R0+URZ+0xa0], R3 ;  /* 0x0000a003000075a7 */ /* 0x00232400080011ff */
[----:B----4-:R-:W-:Y:S05]  /*a870*/  @!P0 NANOSLEEP.SYNCS 0x989680 ;  /* 0x009896800000895d */ /* 0x010fea0003900000 */
[----:B------:R-:W4:Y:S02]  /*a880*/  @!P0 SYNCS.PHASECHK.TRANS64 P0, [R0+URZ+0xa0], R3 ;  /* 0x0000a003000085a7 */ /* 0x000f2400080010ff */
[----:B----4-:R-:W-:Y:S05]  /*a890*/  @!P0 BRA `(.L_x_195) ;  /* 0xfffffffc00f08947 */ /* 0x010fea000383ffff */
[----:B------:R-:W-:Y:S05]  /*a8a0*/  BRA `(.L_x_196) ;  /* 0xffffffac00207947 */ /* 0x000fea000383ffff */
.L_x_102:
[----:B-1----:R-:W-:-:S07]  /*a8b0*/  MOV R0, UR7 ;  /* 0x0000000700007c02 */ /* 0x002fce0008000f00 */
.L_x_197:
[----:B-1----:R1:W4:Y:S02]  /*a8c0*/  SYNCS.PHASECHK.TRANS64.TRYWAIT P0, [R0+URZ+0xa8], R3 ;  /* 0x0000a803000075a7 */ /* 0x00232400080011ff */
[----:B----4-:R-:W-:Y:S05]  /*a8d0*/  @!P0 NANOSLEEP.SYNCS 0x989680 ;  /* 0x009896800000895d */ /* 0x010fea0003900000 */
[----:B------:R-:W4:Y:S02]  /*a8e0*/  @!P0 SYNCS.PHASECHK.TRANS64 P0, [R0+URZ+0xa8], R3 ;  /* 0x0000a803000085a7 */ /* 0x000f2400080010ff */
[----:B----4-:R-:W-:Y:S05]  /*a8f0*/  @!P0 BRA `(.L_x_197) ;  /* 0xfffffffc00f08947 */ /* 0x010fea000383ffff */
[----:B------:R-:W-:Y:S05]  /*a900*/  BRA `(.L_x_198) ;  /* 0xffffffac00107947 */ /* 0x000fea000383ffff */
.L_x_103:
[----:B-1----:R-:W-:-:S07]  /*a910*/  MOV R0, UR7 ;  /* 0x0000000700007c02 */ /* 0x002fce0008000f00 */
.L_x_199:
[----:B-1----:R1:W4:Y:S02]  /*a920*/  SYNCS.PHASECHK.TRANS64.TRYWAIT P0, [R0+URZ+0xb0], R3 ;  /* 0x0000b003000075a7 */ /* 0x00232400080011ff */
[----:B----4-:R-:W-:Y:S05]  /*a930*/  @!P0 NANOSLEEP.SYNCS 0x989680 ;  /* 0x009896800000895d */ /* 0x010fea0003900000 */
[----:B------:R-:W4:Y:S02]  /*a940*/  @!P0 SYNCS.PHASECHK.TRANS64 P0, [R0+URZ+0xb0], R3 ;  /* 0x0000b003000085a7 */ /* 0x000f2400080010ff */
[----:B----4-:R-:W-:Y:S05]  /*a950*/  @!P0 BRA `(.L_x_199) ;  /* 0xfffffffc00f08947 */ /* 0x010fea000383ffff */
[----:B------:R-:W-:Y:S05]  /*a960*/  BRA `(.L_x_200) ;  /* 0xffffffac00007947 */ /* 0x000fea000383ffff */
.L_x_105:
[----:B--2---:R2:W3:Y:S02]  /*a970*/  SYNCS.PHASECHK.TRANS64.TRYWAIT P0, [R0+URZ+0xd0], R3 ;  /* 0x0000d003000075a7 */ /* 0x0044e400080011ff */
[----:B---3--:R-:W-:Y:S05]  /*a980*/  @!P0 NANOSLEEP.SYNCS 0x989680 ;  /* 0x009896800000895d */ /* 0x008fea0003900000 */
[----:B------:R-:W3:Y:S02]  /*a990*/  @!P0 SYNCS.PHASECHK.TRANS64 P0, [R0+URZ+0xd0], R3 ;  /* 0x0000d003000085a7 */ /* 0x000ee400080010ff */
[----:B---3--:R-:W-:Y:S05]  /*a9a0*/  @!P0 BRA `(.L_x_105) ;  /* 0xfffffffc00f08947 */ /* 0x008fea000383ffff */
[----:B------:R-:W-:Y:S05]  /*a9b0*/  BRA `(.L_x_201) ;  /* 0xffffffac00cc7947 */ /* 0x000fea000383ffff */
.L_x_116:
[----:B-1----:R1:W3:Y:S02]  /*a9c0*/  SYNCS.PHASECHK.TRANS64.TRYWAIT P1, [R3+URZ+0x80], R0 ;  /* 0x00008000030075a7 */ /* 0x0022e400080211ff */
[----:B---3--:R-:W-:Y:S05]  /*a9d0*/  @!P1 NANOSLEEP.SYNCS 0x989680 ;  /* 0x009896800000995d */ /* 0x008fea0003900000 */
[----:B------:R-:W3:Y:S02]  /*a9e0*/  @!P1 SYNCS.PHASECHK.TRANS64 P1, [R3+URZ+0x80], R0 ;  /* 0x00008000030095a7 */ /* 0x000ee400080210ff */
[----:B---3--:R-:W-:Y:S05]  /*a9f0*/  @!P1 BRA `(.L_x_116) ;  /* 0xfffffffc00f09947 */ /* 0x008fea000383ffff */
[----:B------:R-:W-:Y:S05]  /*aa00*/  BRA `(.L_x_115) ;  /* 0xffffffb800dc7947 */ /* 0x000fea000383ffff */
.L_x_118:
[----:B---3--:R3:W4:Y:S02]  /*aa10*/  SYNCS.PHASECHK.TRANS64.TRYWAIT P0, [R106+URZ+0xf0], R5 ;  /* 0x0000f0056a0075a7 */ /* 0x00872400080011ff */
[----:B----4-:R-:W-:Y:S05]  /*aa20*/  @!P0 NANOSLEEP.SYNCS 0x989680 ;  /* 0x009896800000895d */ /* 0x010fea0003900000 */
[----:B------:R-:W4:Y:S02]  /*aa30*/  @!P0 SYNCS.PHASECHK.TRANS64 P0, [R106+URZ+0xf0], R5 ;  /* 0x0000f0056a0085a7 */ /* 0x000f2400080010ff */
[----:B----4-:R-:W-:Y:S05]  /*aa40*/  @!P0 BRA `(.L_x_118) ;  /* 0xfffffffc00f08947 */ /* 0x010fea000383ffff */
[----:B------:R-:W-:Y:S05]  /*aa50*/  BRA `(.L_x_117) ;  /* 0xffffffbc00307947 */ /* 0x000fea000383ffff */
.L_x_126:
[----:B--2---:R2:W3:Y:S02]  /*aa60*/  SYNCS.PHASECHK.TRANS64.TRYWAIT P0, [R55+URZ+0x80], R0 ;  /* 0x00008000370075a7 */ /* 0x0044e400080011ff */
[----:B---3--:R-:W-:Y:S05]  /*aa70*/  @!P0 NANOSLEEP.SYNCS 0x989680 ;  /* 0x009896800000895d */ /* 0x008fea0003900000 */
[----:B------:R-:W3:Y:S02]  /*aa80*/  @!P0 SYNCS.PHASECHK.TRANS64 P0, [R55+URZ+0x80], R0 ;  /* 0x00008000370085a7 */ /* 0x000ee400080010ff */
[----:B---3--:R-:W-:Y:S05]  /*aa90*/  @!P0 BRA `(.L_x_126) ;  /* 0xfffffffc00f08947 */ /* 0x008fea000383ffff */
[----:B------:R-:W-:Y:S05]  /*aaa0*/  BRA `(.L_x_125) ;  /* 0xffffffc800407947 */ /* 0x000fea000383ffff */
.L_x_134:
[----:B--2---:R2:W3:Y:S02]  /*aab0*/  SYNCS.PHASECHK.TRANS64.TRYWAIT P0, [R73+URZ+0x80], R2 ;  /* 0x00008002490075a7 */ /* 0x0044e400080011ff */
[----:B---3--:R-:W-:Y:S05]  /*aac0*/  @!P0 NANOSLEEP.SYNCS 0x989680 ;  /* 0x009896800000895d */ /* 0x008fea0003900000 */
[----:B------:R-:W3:Y:S02]  /*aad0*/  @!P0 SYNCS.PHASECHK.TRANS64 P0, [R73+URZ+0x80], R2 ;  /* 0x00008002490085a7 */ /* 0x000ee400080010ff */
[----:B---3--:R-:W-:Y:S05]  /*aae0*/  @!P0 BRA `(.L_x_134) ;  /* 0xfffffffc00f08947 */ /* 0x008fea000383ffff */
[----:B------:R-:W-:Y:S05]  /*aaf0*/  BRA `(.L_x_133) ;  /* 0xffffffd4008c7947 */ /* 0x000fea000383ffff */
.L_x_142:
[----:B--2---:R2:W3:Y:S02]  /*ab00*/  SYNCS.PHASECHK.TRANS64.TRYWAIT P0, [R76+URZ+0x80], R3 ;  /* 0x000080034c0075a7 */ /* 0x0044e400080011ff */
[----:B---3--:R-:W-:Y:S05]  /*ab10*/  @!P0 NANOSLEEP.SYNCS 0x989680 ;  /* 0x009896800000895d */ /* 0x008fea0003900000 */
[----:B------:R-:W3:Y:S02]  /*ab20*/  @!P0 SYNCS.PHASECHK.TRANS64 P0, [R76+URZ+0x80], R3 ;  /* 0x000080034c0085a7 */ /* 0x000ee400080010ff */
[----:B---3--:R-:W-:Y:S05]  /*ab30*/  @!P0 BRA `(.L_x_142) ;  /* 0xfffffffc00f08947 */ /* 0x008fea000383ffff */
[----:B------:R-:W-:Y:S05]  /*ab40*/  BRA `(.L_x_141) ;  /* 0xffffffe000e07947 */ /* 0x000fea000383ffff */
        .weak           $__internal_0_$__cuda_sm10x_tcgen05_guardrail_trap_col_being_dealloced_not_returned_by_alloc
        .type           $__internal_0_$__cuda_sm10x_tcgen05_guardrail_trap_col_being_dealloced_not_returned_by_alloc,@function
        .size           $__internal_0_$__cuda_sm10x_tcgen05_guardrail_trap_col_being_dealloced_not_returned_by_alloc,($__internal_1_$__cuda_sm10x_tcgen05_guardrail_trap_phase_invalid_during_alloc - $__internal_0_$__cuda_sm10x_tcgen05_guardrail_trap_col_being_dealloced_not_returned_by_alloc)
$__internal_0_$__cuda_sm10x_tcgen05_guardrail_trap_col_being_dealloced_not_returned_by_alloc:
[----:B------:R-:W-:Y:S05]  /*ab50*/  BPT.TRAP 0x1 ;  /* 0x000000040000795c */ /* 0x000fea0000300000 */
[----:B------:R-:W-:-:S04]  /*ab60*/  HFMA2 R3, -RZ, RZ, 0, 0 ;  /* 0x00000000ff037431 */ /* 0x000fc800000001ff */
[----:B------:R-:W-:Y:S05]  /*ab70*/  RET.REL.NODEC R2 `(_ZN7cutlass13device_kernelINS_4gemm6kernel13GemmUniversalIN4cute5tupleIJiiiiEEENS1_10collective13CollectiveMmaINS1_35MainloopSm100TmaUmmaWarpSpecializedILi8ELi2ELi4ENS5_IJNS4_1CILi2EEENSA_ILi1EEESC_EEEEENS5_IJNSA_ILi128EEENSA_ILi256EEESF_EEEaNS5_IJlSC_lEEEaSI_NS4_8TiledMMAINS4_8MMA_AtomIJNS4_21SM100_MMA_S8_2x1SM_SSIaaiLi128ELi256ELNS4_4UMMA5MajorE0ELSN_0ELNSM_8SaturateE0EEEEEENS4_6LayoutINS5_IJSC_SC_SC_EEENS5_IJNSA_ILi0EEEST_ST_EEEEENS5_IJNS4_10UnderscoreESW_SW_EEEEENS4_18SM100_TMA_2SM_LOADENS4_14ComposedLayoutINS4_7SwizzleILi3ELi4ELi3EEENS4_18smem_ptr_flag_bitsILi8EEENSR_INS5_IJNSA_ILi8EEESF_EEENS5_IJSF_SC_EEEEEEEvNS4_8identityESZ_S19_vS1A_EENS_8epilogue10collective18CollectiveEpilogueINS1C_23Sm100TmaWarpSpecializedILi4ELi2ELi32ELb0ELb0EEEJNS5_IJNSA_ILi64EEESG_SF_EEENS5_IJNSR_IS1H_SC_EENSR_INS5_IJNSA_ILi32EEESB_EEENS5_IJSC_SF_EEEEEEEEaSI_aSI_NS1C_6fusion15FusionCallbacksIS1G_NS1P_17LinearCombinationIaiaiLNS_15FloatRoundStyleE2EEES1I_S1O_JEEENS4_5SM1004TMEM4LOAD26SM100_TMEM_LOAD_32dp32b32xENS4_13SM90_TMA_LOADENS10_INS11_ILi1ELi4ELi3EEES14_NSR_INS5_IJS15_S1K_EEENS5_IJS1K_SC_EEEEEEENS4_39AutoVectorizingCopyWithAssumedAlignmentILi128EEENS4_14SM90_TMA_STOREES24_S26_S26_EEEvvEEEEvNT_6ParamsE) ;  /* 0xffffff5402207950 */ /* 0x000fea0003c3ffff */
        .weak           $__internal_1_$__cuda_sm10x_tcgen05_guardrail_trap_phase_invalid_during_alloc
        .type           $__internal_1_$__cuda_sm10x_tcgen05_guardrail_trap_phase_invalid_during_alloc,@function
        .size           $__internal_1_$__cuda_sm10x_tcgen05_guardrail_trap_phase_invalid_during_alloc,($__internal_2_$__cuda_sm10x_tcgen05_guardrail_trap_unallocated_columns_being_dealloced - $__internal_1_$__cuda_sm10x_tcgen05_guardrail_trap_phase_invalid_during_alloc)
$__internal_1_$__cuda_sm10x_tcgen05_guardrail_trap_phase_invalid_during_alloc:
[----:B------:R-:W-:Y:S05]  /*ab80*/  BPT.TRAP 0x1 ;  /* 0x000000040000795c */ /* 0x000fea0000300000 */
[----:B------:R-:W-:-:S04]  /*ab90*/  MOV R3, 0x0 ;  /* 0x0000000000037802 */ /* 0x000fc80000000f00 */
[----:B------:R-:W-:Y:S05]  /*aba0*/  RET.REL.NODEC R2 `(_ZN7cutlass13device_kernelINS_4gemm6kernel13GemmUniversalIN4cute5tupleIJiiiiEEENS1_10collective13CollectiveMmaINS1_35MainloopSm100TmaUmmaWarpSpecializedILi8ELi2ELi4ENS5_IJNS4_1CILi2EEENSA_ILi1EEESC_EEEEENS5_IJNSA_ILi128EEENSA_ILi256EEESF_EEEaNS5_IJlSC_lEEEaSI_NS4_8TiledMMAINS4_8MMA_AtomIJNS4_21SM100_MMA_S8_2x1SM_SSIaaiLi128ELi256ELNS4_4UMMA5MajorE0ELSN_0ELNSM_8SaturateE0EEEEEENS4_6LayoutINS5_IJSC_SC_SC_EEENS5_IJNSA_ILi0EEEST_ST_EEEEENS5_IJNS4_10UnderscoreESW_SW_EEEEENS4_18SM100_TMA_2SM_LOADENS4_14ComposedLayoutINS4_7SwizzleILi3ELi4ELi3EEENS4_18smem_ptr_flag_bitsILi8EEENSR_INS5_IJNSA_ILi8EEESF_EEENS5_IJSF_SC_EEEEEEEvNS4_8identityESZ_S19_vS1A_EENS_8epilogue10collective18CollectiveEpilogueINS1C_23Sm100TmaWarpSpecializedILi4ELi2ELi32ELb0ELb0EEEJNS5_IJNSA_ILi64EEESG_SF_EEENS5_IJNSR_IS1H_SC_EENSR_INS5_IJNSA_ILi32EEESB_EEENS5_IJSC_SF_EEEEEEEEaSI_aSI_NS1C_6fusion15FusionCallbacksIS1G_NS1P_17LinearCombinationIaiaiLNS_15FloatRoundStyleE2EEES1I_S1O_JEEENS4_5SM1004TMEM4LOAD26SM100_TMEM_LOAD_32dp32b32xENS4_13SM90_TMA_LOADENS10_INS11_ILi1ELi4ELi3EEES14_NSR_INS5_IJS15_S1K_EEENS5_IJS1K_SC_EEEEEEENS4_39AutoVectorizingCopyWithAssumedAlignmentILi128EEENS4_14SM90_TMA_STOREES24_S26_S26_EEEvvEEEEvNT_6ParamsE) ;  /* 0xffffff5402147950 */ /* 0x000fea0003c3ffff */
        .weak           $__internal_2_$__cuda_sm10x_tcgen05_guardrail_trap_unallocated_columns_being_dealloced
        .type           $__internal_2_$__cuda_sm10x_tcgen05_guardrail_trap_unallocated_columns_being_dealloced,@function
        .size           $__internal_2_$__cuda_sm10x_tcgen05_guardrail_trap_unallocated_columns_being_dealloced,(.L_x_203 - $__internal_2_$__cuda_sm10x_tcgen05_guardrail_trap_unallocated_columns_being_dealloced)
$__internal_2_$__cuda_sm10x_tcgen05_guardrail_trap_unallocated_columns_being_dealloced:
[----:B------:R-:W-:Y:S05]  /*abb0*/  BPT.TRAP 0x1 ;  /* 0x000000040000795c */ /* 0x000fea0000300000 */
[----:B------:R-:W-:-:S04]  /*abc0*/  HFMA2 R3, -RZ, RZ, 0, 0 ;  /* 0x00000000ff037431 */ /* 0x000fc800000001ff */
[----:B------:R-:W-:Y:S05]  /*abd0*/  RET.REL.NODEC R2 `(_ZN7cutlass13device_kernelINS_4gemm6kernel13GemmUniversalIN4cute5tupleIJiiiiEEENS1_10collective13CollectiveMmaINS1_35MainloopSm100TmaUmmaWarpSpecializedILi8ELi2ELi4ENS5_IJNS4_1CILi2EEENSA_ILi1EEESC_EEEEENS5_IJNSA_ILi128EEENSA_ILi256EEESF_EEEaNS5_IJlSC_lEEEaSI_NS4_8TiledMMAINS4_8MMA_AtomIJNS4_21SM100_MMA_S8_2x1SM_SSIaaiLi128ELi256ELNS4_4UMMA5MajorE0ELSN_0ELNSM_8SaturateE0EEEEEENS4_6LayoutINS5_IJSC_SC_SC_EEENS5_IJNSA_ILi0EEEST_ST_EEEEENS5_IJNS4_10UnderscoreESW_SW_EEEEENS4_18SM100_TMA_2SM_LOADENS4_14ComposedLayoutINS4_7SwizzleILi3ELi4ELi3EEENS4_18smem_ptr_flag_bitsILi8EEENSR_INS5_IJNSA_ILi8EEESF_EEENS5_IJSF_SC_EEEEEEEvNS4_8identityESZ_S19_vS1A_EENS_8epilogue10collective18CollectiveEpilogueINS1C_23Sm100TmaWarpSpecializedILi4ELi2ELi32ELb0ELb0EEEJNS5_IJNSA_ILi64EEESG_SF_EEENS5_IJNSR_IS1H_SC_EENSR_INS5_IJNSA_ILi32EEESB_EEENS5_IJSC_SF_EEEEEEEEaSI_aSI_NS1C_6fusion15FusionCallbacksIS1G_NS1P_17LinearCombinationIaiaiLNS_15FloatRoundStyleE2EEES1I_S1O_JEEENS4_5SM1004TMEM4LOAD26SM100_TMEM_LOAD_32dp32b32xENS4_13SM90_TMA_LOADENS10_INS11_ILi1ELi4ELi3EEES14_NSR_INS5_IJS15_S1K_EEENS5_IJS1K_SC_EEEEEEENS4_39AutoVectorizingCopyWithAssumedAlignmentILi128EEENS4_14SM90_TMA_STOREES24_S26_S26_EEEvvEEEEvNT_6ParamsE) ;  /* 0xffffff5402087950 */ /* 0x000fea0003c3ffff */
.L_x_202:
[----:B------:R-:W-:-:S00]  /*abe0*/  BRA `(.L_x_202) ;  /* 0xfffffffc00fc7947 */ /* 0x000fc0000383ffff */
[----:B------:R-:W-:-:S00]  /*abf0*/  NOP ;  /* 0x0000000000007918 */ /* 0x000fc00000000000 */
        /* <DEDUP_REMOVED lines=8> */
.L_x_203:


//--------------------- .nv.global.init           --------------------------
	.section	.nv.global.init,"aw",@progbits
.nv.global.init:
	.type		$str$27,@object
	.size		$str$27,($str$28 - $str$27)
$str$27:
        /*0000*/ 	.byte	0x28, 0x61, 0x64, 0x64, 0x72, 0x65, 0x73, 0x73, 0x20, 0x26, 0x20, 0x6d, 0x61, 0x73, 0x6b, 0x29
        /*0010*/ 	.byte	0x20, 0x3d, 0x3d, 0x20, 0x30, 0x00
	.type		$str$28,@object
	.size		$str$28,($str$26 - $str$28)
$str$28:
        /*0016*/ 	.byte	0x2f, 0x74, 0x6d, 0x70, 0x2f, 0x63, 0x75, 0x74, 0x6c, 0x61, 0x73, 0x73, 0x5f, 0x73, 0x77, 0x65
        /*0026*/ 	.byte	0x65, 0x70, 0x5f, 0x73, 0x72, 0x63, 0x2f, 0x69, 0x6e, 0x63, 0x6c, 0x75, 0x64, 0x65, 0x2f, 0x63
        /*0036*/ 	.byte	0x75, 0x74, 0x65, 0x2f, 0x70, 0x6f, 0x69, 0x6e, 0x74, 0x65, 0x72, 0x5f, 0x66, 0x6c, 0x61, 0x67
        /*0046*/ 	.byte	0x67, 0x65, 0x64, 0x2e, 0x68, 0x70, 0x70, 0x00
	.type		$str$26,@object
	.size		$str$26,($str$25 - $str$26)
$str$26:
        /*004e*/ 	.byte	0x2f, 0x74, 0x6d, 0x70, 0x2f, 0x63, 0x75, 0x74, 0x6c, 0x61, 0x73, 0x73, 0x5f, 0x73, 0x77, 0x65
        /*005e*/ 	.byte	0x65, 0x70, 0x5f, 0x73, 0x72, 0x63, 0x2f, 0x69, 0x6e, 0x63, 0x6c, 0x75, 0x64, 0x65, 0x2f, 0x63
        /*006e*/ 	.byte	0x75, 0x74, 0x65, 0x2f, 0x61, 0x74, 0x6f, 0x6d, 0x2f, 0x63, 0x6f, 0x70, 0x79, 0x5f, 0x74, 0x72
        /*007e*/ 	.byte	0x61, 0x69, 0x74, 0x73, 0x5f, 0x73, 0x6d, 0x31, 0x30, 0x30, 0x2e, 0x68, 0x70, 0x70, 0x00
	.type		$str$25,@object
	.size		$str$25,(__unnamed_1 - $str$25)
$str$25:
        /*008d*/ 	.byte	0x28, 0x28, 0x75, 0x69, 0x6e, 0x74, 0x33, 0x32, 0x5f, 0x74, 0x28, 0x74, 0x68, 0x72, 0x65, 0x61
        /*009d*/ 	.byte	0x64, 0x49, 0x64, 0x78, 0x2e, 0x78, 0x29, 0x20, 0x2f, 0x20, 0x33, 0x32, 0x29, 0x20, 0x25, 0x20
        /*00ad*/ 	.byte	0x34, 0x29, 0x20, 0x3d, 0x3d, 0x20, 0x28, 0x28, 0x28, 0x74, 0x6d, 0x65, 0x6d, 0x5f, 0x61, 0x64
        /*00bd*/ 	.byte	0x64, 0x72, 0x20, 0x3e, 0x3e, 0x20, 0x31, 0x36, 0x29, 0x20, 0x2f, 0x20, 0x33, 0x32, 0x29, 0x20
        /*00cd*/ 	.byte	0x25, 0x20, 0x34, 0x29, 0x00
	.type		__unnamed_1,@object
	.size		__unnamed_1,(__unnamed_2 - __unnamed_1)
__unnamed_1:
        /*00d2*/ 	.byte	0x61, 0x75, 0x74, 0x6f, 0x20, 0x63, 0x75, 0x74, 0x65, 0x3a, 0x3a, 0x61, 0x73, 0x5f, 0x70, 0x6f
        /* <DEDUP_REMOVED lines=24> */
        /*0262*/ 	.byte	0x3e, 0x3e, 0x5d, 0x00
	.type		__unnamed_2,@object
	.size		__unnamed_2,(__unnamed_3 - __unnamed_2)
__unnamed_2:
        /* <DEDUP_REMOVED lines=26> */
	.type		__unnamed_3,@object
	.size		__unnamed_3,(.L_3 - __unnamed_3)
__unnamed_3:
        /* <DEDUP_REMOVED lines=41> */
.L_3:


//--------------------- .nv.shared._ZN7cutlass13device_kernelINS_4gemm6kernel13GemmUniversalIN4cute5tupleIJiiiiEEENS1_10collective13CollectiveMmaINS1_35MainloopSm100TmaUmmaWarpSpecializedILi8ELi2ELi4ENS5_IJNS4_1CILi2EEENSA_ILi1EEESC_EEEEENS5_IJNSA_ILi128EEENSA_ILi256EEESF_EEEaNS5_IJlSC_lEEEaSI_NS4_8TiledMMAINS4_8MMA_AtomIJNS4_21SM100_MMA_S8_2x1SM_SSIaaiLi128ELi256ELNS4_4UMMA5MajorE0ELSN_0ELNSM_8SaturateE0EEEEEENS4_6LayoutINS5_IJSC_SC_SC_EEENS5_IJNSA_ILi0EEEST_ST_EEEEENS5_IJNS4_10UnderscoreESW_SW_EEEEENS4_18SM100_TMA_2SM_LOADENS4_14ComposedLayoutINS4_7SwizzleILi3ELi4ELi3EEENS4_18smem_ptr_flag_bitsILi8EEENSR_INS5_IJNSA_ILi8EEESF_EEENS5_IJSF_SC_EEEEEEEvNS4_8identityESZ_S19_vS1A_EENS_8epilogue10collective18CollectiveEpilogueINS1C_23Sm100TmaWarpSpecializedILi4ELi2ELi32ELb0ELb0EEEJNS5_IJNSA_ILi64EEESG_SF_EEENS5_IJNSR_IS1H_SC_EENSR_INS5_IJNSA_ILi32EEESB_EEENS5_IJSC_SF_EEEEEEEEaSI_aSI_NS1C_6fusion15FusionCallbacksIS1G_NS1P_17LinearCombinationIaiaiLNS_15FloatRoundStyleE2EEES1I_S1O_JEEENS4_5SM1004TMEM4LOAD26SM100_TMEM_LOAD_32dp32b32xENS4_13SM90_TMA_LOADENS10_INS11_ILi1ELi4ELi3EEES14_NSR_INS5_IJS15_S1K_EEENS5_IJS1K_SC_EEEEEEENS4_39AutoVectorizingCopyWithAssumedAlignmentILi128EEENS4_14SM90_TMA_STOREES24_S26_S26_EEEvvEEEEvNT_6ParamsE --------------------------
	.section	.nv.shared._ZN7cutlass13device_kernelINS_4gemm6kernel13GemmUniversalIN4cute5tupleIJiiiiEEENS1_10collective13CollectiveMmaINS1_35MainloopSm100TmaUmmaWarpSpecializedILi8ELi2ELi4ENS5_IJNS4_1CILi2EEENSA_ILi1EEESC_EEEEENS5_IJNSA_ILi128EEENSA_ILi256EEESF_EEEaNS5_IJlSC_lEEEaSI_NS4_8TiledMMAINS4_8MMA_AtomIJNS4_21SM100_MMA_S8_2x1SM_SSIaaiLi128ELi256ELNS4_4UMMA5MajorE0ELSN_0ELNSM_8SaturateE0EEEEEENS4_6LayoutINS5_IJSC_SC_SC_EEENS5_IJNSA_ILi0EEEST_ST_EEEEENS5_IJNS4_10UnderscoreESW_SW_EEEEENS4_18SM100_TMA_2SM_LOADENS4_14ComposedLayoutINS4_7SwizzleILi3ELi4ELi3EEENS4_18smem_ptr_flag_bitsILi8EEENSR_INS5_IJNSA_ILi8EEESF_EEENS5_IJSF_SC_EEEEEEEvNS4_8identityESZ_S19_vS1A_EENS_8epilogue10collective18CollectiveEpilogueINS1C_23Sm100TmaWarpSpecializedILi4ELi2ELi32ELb0ELb0EEEJNS5_IJNSA_ILi64EEESG_SF_EEENS5_IJNSR_IS1H_SC_EENSR_INS5_IJNSA_ILi32EEESB_EEENS5_IJSC_SF_EEEEEEEEaSI_aSI_NS1C_6fusion15FusionCallbacksIS1G_NS1P_17LinearCombinationIaiaiLNS_15FloatRoundStyleE2EEES1I_S1O_JEEENS4_5SM1004TMEM4LOAD26SM100_TMEM_LOAD_32dp32b32xENS4_13SM90_TMA_LOADENS10_INS11_ILi1ELi4ELi3EEES14_NSR_INS5_IJS15_S1K_EEENS5_IJS1K_SC_EEEEEEENS4_39AutoVectorizingCopyWithAssumedAlignmentILi128EEENS4_14SM90_TMA_STOREES24_S26_S26_EEEvvEEEEvNT_6ParamsE,"aw",@nobits
	.sectionflags	@""
	.align	16
	.zero		1024


//--------------------- .nv.shared.reserved.0     --------------------------
	.section	.nv.shared.reserved.0,"aw",@nobits
	.weak		__nv_reservedSMEM_offset_0_alias
	.size		__nv_reservedSMEM_offset_0_alias, 0, 64
	.other		__nv_reservedSMEM_offset_0_alias,@"STO_CUDA_RESERVED_SHARED STV_DEFAULT"
__nv_reservedSMEM_offset_0_alias:
	.zero		0
.nv.shared.reserved.0:
	.zero		64
	.weak		__nv_reservedSMEM_tcgen05_partition
	.type		__nv_reservedSMEM_tcgen05_partition,@object
	.size		__nv_reservedSMEM_tcgen05_partition,(.L_0 - __nv_reservedSMEM_tcgen05_partition)
__nv_reservedSMEM_tcgen05_partition:
	.zero		32
.L_0:


//--------------------- .nv.global                --------------------------
	.section	.nv.global,"aw",@nobits
.nv.global:
	.type		_ZN40_INTERNAL_029ed438_4_k_cu_8303da68_295334cute1_E,@object
	.size		_ZN40_INTERNAL_029ed438_4_k_cu_8303da68_295334cute1_E,(_ZN40_INTERNAL_029ed438_4_k_cu_8303da68_295334cuda3std3__45__cpo6cbeginE - _ZN40_INTERNAL_029ed438_4_k_cu_8303da68_295334cute1_E)
_ZN40_INTERNAL_029ed438_4_k_cu_8303da68_295334cute1_E:
	.zero		1
	.type		_ZN40_INTERNAL_029ed438_4_k_cu_8303da68_295334cuda3std3__45__cpo6cbeginE,@object
	.size		_ZN40_INTERNAL_029ed438_4_k_cu_8303da68_295334cuda3std3__45__cpo6cbeginE,(_ZN40_INTERNAL_029ed438_4_k_cu_8303da68_295334cuda3std3__48in_placeE - _ZN40_INTERNAL_029ed438_4_k_cu_8303da68_295334cuda3std3__45__cpo6cbeginE)
_ZN40_INTERNAL_029ed438_4_k_cu_8303da68_295334cuda3std3__45__cpo6cbeginE:
	.zero		1
	.type		_ZN40_INTERNAL_029ed438_4_k_cu_8303da68_295334cuda3std3__48in_placeE,@object
	.size		_ZN40_INTERNAL_029ed438_4_k_cu_8303da68_295334cuda3std3__48in_placeE,(_ZN40_INTERNAL_029ed438_4_k_cu_8303da68_295334cuda3std6ranges3__45__cpo9iter_moveE - _ZN40_INTERNAL_029ed438_4_k_cu_8303da68_295334cuda3std3__48in_placeE)
_ZN40_INTERNAL_029ed438_4_k_cu_8303da68_295334cuda3std3__48in_placeE:
	.zero		1
	.type		_ZN40_INTERNAL_029ed438_4_k_cu_8303da68_295334cuda3std6ranges3__45__cpo9iter_moveE,@object
	.size		_ZN40_INTERNAL_029ed438_4_k_cu_8303da68_295334cuda3std6ranges3__45__cpo9iter_moveE,(_ZN40_INTERNAL_029ed438_4_k_cu_8303da68_295334cuda3std3__45__cpo5beginE - _ZN40_INTERNAL_029ed438_4_k_cu_8303da68_295334cuda3std6ranges3__45__cpo9iter_moveE)
_ZN40_INTERNAL_029ed438_4_k_cu_8303da68_295334cuda3std6ranges3__45__cpo9iter_moveE:
	.zero		1
	.type		_ZN40_INTERNAL_029ed438_4_k_cu_8303da68_295334cuda3std3__45__cpo5beginE,@object
	.size		_ZN40_INTERNAL_029ed438_4_k_cu_8303da68_295334cuda3std3__45__cpo5beginE,(_ZN40_INTERNAL_029ed438_4_k_cu_8303da68_295334cuda3std3__442_GLOBAL__N__029ed438_4_k_cu_8303da68_295336ignoreE - _ZN40_INTERNAL_029ed438_4_k_cu_8303da68_295334cuda3std3__45__cpo5beginE)
_ZN40_INTERNAL_029ed438_4_k_cu_8303da68_295334cuda3std3__45__cpo5beginE:
	.zero		1
	.type		_ZN40_INTERNAL_029ed438_4_k_cu_8303da68_295334cuda3std3__442_GLOBAL__N__029ed438_4_k_cu_8303da68_295336ignoreE,@object
	.size		_ZN40_INTERNAL_029ed438_4_k_cu_8303da68_295334cuda3std3__442_GLOBAL__N__029ed438_4_k_cu_8303da68_295336ignoreE,(_ZN40_INTERNAL_029ed438_4_k_cu_8303da68_295334cute7productE - _ZN40_INTERNAL_029ed438_4_k_cu_8303da68_295334cuda3std3__442_GLOBAL__N__029ed438_4_k_cu_8303da68_295336ignoreE)
_ZN40_INTERNAL_029ed438_4_k_cu_8303da68_295334cuda3std3__442_GLOBAL__N__029ed438_4_k_cu_8303da68_295336ignoreE:
	.zero		1
	.type		_ZN40_INTERNAL_029ed438_4_k_cu_8303da68_295334cute7productE,@object
	.size		_ZN40_INTERNAL_029ed438_4_k_cu_8303da68_295334cute7productE,(_ZN40_INTERNAL_029ed438_4_k_cu_8303da68_295334cuda3std3__45__cpo3endE - _ZN40_INTERNAL_029ed438_4_k_cu_8303da68_295334cute7productE)
_ZN40_INTERNAL_029ed438_4_k_cu_8303da68_295334cute7productE:
	.zero		1
	.type		_ZN40_INTERNAL_029ed438_4_k_cu_8303da68_295334cuda3std3__45__cpo3endE,@object
	.size		_ZN40_INTERNAL_029ed438_4_k_cu_8303da68_295334cuda3std3__45__cpo3endE,(_ZN40_INTERNAL_029ed438_4_k_cu_8303da68_295334cuda3std3__419piecewise_constructE - _ZN40_INTERNAL_029ed438_4_k_cu_8303da68_295334cuda3std3__45__cpo3endE)
_ZN40_INTERNAL_029ed438_4_k_cu_8303da68_295334cuda3std3__45__cpo3endE:
	.zero		1
	.type		_ZN40_INTERNAL_029ed438_4_k_cu_8303da68_295334cuda3std3__419piecewise_constructE,@object
	.size		_ZN40_INTERNAL_029ed438_4_k_cu_8303da68_295334cuda3std3__419piecewise_constructE,(_ZN40_INTERNAL_029ed438_4_k_cu_8303da68_295334cuda3std3__45__cpo4cendE - _ZN40_INTERNAL_029ed438_4_k_cu_8303da68_295334cuda3std3__419piecewise_constructE)
_ZN40_INTERNAL_029ed438_4_k_cu_8303da68_295334cuda3std3__419piecewise_constructE:
	.zero		1
	.type		_ZN40_INTERNAL_029ed438_4_k_cu_8303da68_295334cuda3std3__45__cpo4cendE,@object
	.size		_ZN40_INTERNAL_029ed438_4_k_cu_8303da68_295334cuda3std3__45__cpo4cendE,(_ZN40_INTERNAL_029ed438_4_k_cu_8303da68_295334cuda3std6ranges3__45__cpo4swapE - _ZN40_INTERNAL_029ed438_4_k_cu_8303da68_295334cuda3std3__45__cpo4cendE)
_ZN40_INTERNAL_029ed438_4_k_cu_8303da68_295334cuda3std3__45__cpo4cendE:
	.zero		1
	.type		_ZN40_INTERNAL_029ed438_4_k_cu_8303da68_295334cuda3std6ranges3__45__cpo4swapE,@object
	.size		_ZN40_INTERNAL_029ed438_4_k_cu_8303da68_295334cuda3std6ranges3__45__cpo4swapE,(.L_11 - _ZN40_INTERNAL_029ed438_4_k_cu_8303da68_295334cuda3std6ranges3__45__cpo4swapE)
_ZN40_INTERNAL_029ed438_4_k_cu_8303da68_295334cuda3std6ranges3__45__cpo4swapE:
	.zero		1
.L_11:


//--------------------- .nv.constant0._ZN7cutlass13device_kernelINS_4gemm6kernel13GemmUniversalIN4cute5tupleIJiiiiEEENS1_10collective13CollectiveMmaINS1_35MainloopSm100TmaUmmaWarpSpecializedILi8ELi2ELi4ENS5_IJNS4_1CILi2EEENSA_ILi1EEESC_EEEEENS5_IJNSA_ILi128EEENSA_ILi256EEESF_EEEaNS5_IJlSC_lEEEaSI_NS4_8TiledMMAINS4_8MMA_AtomIJNS4_21SM100_MMA_S8_2x1SM_SSIaaiLi128ELi256ELNS4_4UMMA5MajorE0ELSN_0ELNSM_8SaturateE0EEEEEENS4_6LayoutINS5_IJSC_SC_SC_EEENS5_IJNSA_ILi0EEEST_ST_EEEEENS5_IJNS4_10UnderscoreESW_SW_EEEEENS4_18SM100_TMA_2SM_LOADENS4_14ComposedLayoutINS4_7SwizzleILi3ELi4ELi3EEENS4_18smem_ptr_flag_bitsILi8EEENSR_INS5_IJNSA_ILi8EEESF_EEENS5_IJSF_SC_EEEEEEEvNS4_8identityESZ_S19_vS1A_EENS_8epilogue10collective18CollectiveEpilogueINS1C_23Sm100TmaWarpSpecializedILi4ELi2ELi32ELb0ELb0EEEJNS5_IJNSA_ILi64EEESG_SF_EEENS5_IJNSR_IS1H_SC_EENSR_INS5_IJNSA_ILi32EEESB_EEENS5_IJSC_SF_EEEEEEEEaSI_aSI_NS1C_6fusion15FusionCallbacksIS1G_NS1P_17LinearCombinationIaiaiLNS_15FloatRoundStyleE2EEES1I_S1O_JEEENS4_5SM1004TMEM4LOAD26SM100_TMEM_LOAD_32dp32b32xENS4_13SM90_TMA_LOADENS10_INS11_ILi1ELi4ELi3EEES14_NSR_INS5_IJS15_S1K_EEENS5_IJS1K_SC_EEEEEEENS4_39AutoVectorizingCopyWithAssumedAlignmentILi128EEENS4_14SM90_TMA_STOREES24_S26_S26_EEEvvEEEEvNT_6ParamsE --------------------------
	.section	.nv.constant0._ZN7cutlass13device_kernelINS_4gemm6kernel13GemmUniversalIN4cute5tupleIJiiiiEEENS1_10collective13CollectiveMmaINS1_35MainloopSm100TmaUmmaWarpSpecializedILi8ELi2ELi4ENS5_IJNS4_1CILi2EEENSA_ILi1EEESC_EEEEENS5_IJNSA_ILi128EEENSA_ILi256EEESF_EEEaNS5_IJlSC_lEEEaSI_NS4_8TiledMMAINS4_8MMA_AtomIJNS4_21SM100_MMA_S8_2x1SM_SSIaaiLi128ELi256ELNS4_4UMMA5MajorE0ELSN_0ELNSM_8SaturateE0EEEEEENS4_6LayoutINS5_IJSC_SC_SC_EEENS5_IJNSA_ILi0EEEST_ST_EEEEENS5_IJNS4_10UnderscoreESW_SW_EEEEENS4_18SM100_TMA_2SM_LOADENS4_14ComposedLayoutINS4_7SwizzleILi3ELi4ELi3EEENS4_18smem_ptr_flag_bitsILi8EEENSR_INS5_IJNSA_ILi8EEESF_EEENS5_IJSF_SC_EEEEEEEvNS4_8identityESZ_S19_vS1A_EENS_8epilogue10collective18CollectiveEpilogueINS1C_23Sm100TmaWarpSpecializedILi4ELi2ELi32ELb0ELb0EEEJNS5_IJNSA_ILi64EEESG_SF_EEENS5_IJNSR_IS1H_SC_EENSR_INS5_IJNSA_ILi32EEESB_EEENS5_IJSC_SF_EEEEEEEEaSI_aSI_NS1C_6fusion15FusionCallbacksIS1G_NS1P_17LinearCombinationIaiaiLNS_15FloatRoundStyleE2EEES1I_S1O_JEEENS4_5SM1004TMEM4LOAD26SM100_TMEM_LOAD_32dp32b32xENS4_13SM90_TMA_LOADENS10_INS11_ILi1ELi4ELi3EEES14_NSR_INS5_IJS15_S1K_EEENS5_IJS1K_SC_EEEEEEENS4_39AutoVectorizingCopyWithAssumedAlignmentILi128EEENS4_14SM90_TMA_STOREES24_S26_S26_EEEvvEEEEvNT_6ParamsE,"a",@progbits
	.sectionflags	@""
	.align	4
.nv.constant0._ZN7cutlass13device_kernelINS_4gemm6kernel13GemmUniversalIN4cute5tupleIJiiiiEEENS1_10collective13CollectiveMmaINS1_35MainloopSm100TmaUmmaWarpSpecializedILi8ELi2ELi4ENS5_IJNS4_1CILi2EEENSA_ILi1EEESC_EEEEENS5_IJNSA_ILi128EEENSA_ILi256EEESF_EEEaNS5_IJlSC_lEEEaSI_NS4_8TiledMMAINS4_8MMA_AtomIJNS4_21SM100_MMA_S8_2x1SM_SSIaaiLi128ELi256ELNS4_4UMMA5MajorE0ELSN_0ELNSM_8SaturateE0EEEEEENS4_6LayoutINS5_IJSC_SC_SC_EEENS5_IJNSA_ILi0EEEST_ST_EEEEENS5_IJNS4_10UnderscoreESW_SW_EEEEENS4_18SM100_TMA_2SM_LOADENS4_14ComposedLayoutINS4_7SwizzleILi3ELi4ELi3EEENS4_18smem_ptr_flag_bitsILi8EEENSR_INS5_IJNSA_ILi8EEESF_EEENS5_IJSF_SC_EEEEEEEvNS4_8identityESZ_S19_vS1A_EENS_8epilogue10collective18CollectiveEpilogueINS1C_23Sm100TmaWarpSpecializedILi4ELi2ELi32ELb0ELb0EEEJNS5_IJNSA_ILi64EEESG_SF_EEENS5_IJNSR_IS1H_SC_EENSR_INS5_IJNSA_ILi32EEESB_EEENS5_IJSC_SF_EEEEEEEEaSI_aSI_NS1C_6fusion15FusionCallbacksIS1G_NS1P_17LinearCombinationIaiaiLNS_15FloatRoundStyleE2EEES1I_S1O_JEEENS4_5SM1004TMEM4LOAD26SM100_TMEM_LOAD_32dp32b32xENS4_13SM90_TMA_LOADENS10_INS11_ILi1ELi4ELi3EEES14_NSR_INS5_IJS15_S1K_EEENS5_IJS1K_SC_EEEEEEENS4_39AutoVectorizingCopyWithAssumedAlignmentILi128EEENS4_14SM90_TMA_STOREES24_S26_S26_EEEvvEEEEvNT_6ParamsE:
	.zero		2944


//--------------------- SYMBOLS --------------------------

	.type		.nv.reservedSmem.offset0,@object
	.size		.nv.reservedSmem.offset0,0x4
	.type		.nv.reservedSmem.cap,@object
	.size		.nv.reservedSmem.cap,0x4
	.type		__assertfail,@function
